	.target	sm_90a

	.elftype	@"ET_EXEC"


//--------------------- .note.nv.tkinfo           --------------------------
	.section	.note.nv.tkinfo,"",@"SHT_NOTE"
	.sectionflags	@"SHF_NOTE_NV_TKINFO"
	.tkinfo
        /*0018*/ 	.word	0x00000002
        /*0030*/ 	.string	""
        /*0030*/ 	.string	"ptxas"
        /*0030*/ 	.string	"Cuda compilation tools, release 13.0, V13.0.88"
        /*0030*/ 	.string	"Build cuda_13.0.r13.0/compiler.36424714_0"
        /*0030*/ 	.string	"-arch sm_90a -m 64 "



//--------------------- .note.nv.cuinfo           --------------------------
	.section	.note.nv.cuinfo,"",@"SHT_NOTE"
	.sectionflags	@"SHF_NOTE_NV_CUINFO"
        /*0018*/ 	.short	0x0002
        /*001a*/ 	.short	0x005a
        /*001c*/ 	.short	0x0082
	.zero		2


//--------------------- .nv.info                  --------------------------
	.section	.nv.info,"",@"SHT_CUDA_INFO"
	.align	4


	//----- nvinfo : EIATTR_REGCOUNT
	.align		4
        /*0000*/ 	.byte	0x04, 0x2f
        /*0002*/ 	.short	(.L_15 - .L_14)
	.align		4
.L_14:
        /*0004*/ 	.word	index@(_ZN7cutlass13device_kernelINS_4gemm6kernel13GemmUniversalIN4cute5tupleIJiiiiEEENS1_10collective13CollectiveMmaINS1_34MainloopSm90TmaGmmaWarpSpecializedILi5ENS5_IJNS4_1CILi1EEESB_SB_EEENS1_32KernelTmaWarpSpecializedPingpongEEENS5_IJNSA_ILi64EEESF_SF_EEEfNS5_IJlSB_lEEEfSH_NS4_8TiledMMAINS4_8MMA_AtomIJNS4_4SM904GMMA29MMA_64x64x8_F32TF32TF32_SS_TNILNSL_7ScaleInE1ELSN_1EEEEEENS4_6LayoutISC_NS5_IJNSA_ILi0EEESR_SR_EEEEENS5_IJNS4_10UnderscoreESU_SU_EEEEENS4_13SM90_TMA_LOADENS4_14ComposedLayoutINS4_7SwizzleILi3ELi4ELi3EEENS4_18smem_ptr_flag_bitsILi32EEENSQ_INS5_IJNSA_ILi8EEENSA_ILi32EEEEEENS5_IJS14_SB_EEEEEEEvNS4_8identityESX_S18_vS19_EENS_8epilogue10collective6detail29Sm90TmaWarpSpecializedAdapterINS1C_15DefaultEpilogueIfSH_SH_NS1B_6thread17LinearCombinationIfLi1EffLNS1G_9ScaleType4KindE0ELNS_15FloatRoundStyleE2EfEENS1_15EpilogueDefaultEEEEEvvEEEEvNT_6ParamsE)
        /*0008*/ 	.word	0x000000a8


	//----- nvinfo : EIATTR_FRAME_SIZE
	.align		4
.L_15:
        /*000c*/ 	.byte	0x04, 0x11
        /*000e*/ 	.short	(.L_17 - .L_16)
	.align		4
.L_16:
        /*0010*/ 	.word	index@(_ZN7cutlass13device_kernelINS_4gemm6kernel13GemmUniversalIN4cute5tupleIJiiiiEEENS1_10collective13CollectiveMmaINS1_34MainloopSm90TmaGmmaWarpSpecializedILi5ENS5_IJNS4_1CILi1EEESB_SB_EEENS1_32KernelTmaWarpSpecializedPingpongEEENS5_IJNSA_ILi64EEESF_SF_EEEfNS5_IJlSB_lEEEfSH_NS4_8TiledMMAINS4_8MMA_AtomIJNS4_4SM904GMMA29MMA_64x64x8_F32TF32TF32_SS_TNILNSL_7ScaleInE1ELSN_1EEEEEENS4_6LayoutISC_NS5_IJNSA_ILi0EEESR_SR_EEEEENS5_IJNS4_10UnderscoreESU_SU_EEEEENS4_13SM90_TMA_LOADENS4_14ComposedLayoutINS4_7SwizzleILi3ELi4ELi3EEENS4_18smem_ptr_flag_bitsILi32EEENSQ_INS5_IJNSA_ILi8EEENSA_ILi32EEEEEENS5_IJS14_SB_EEEEEEEvNS4_8identityESX_S18_vS19_EENS_8epilogue10collective6detail29Sm90TmaWarpSpecializedAdapterINS1C_15DefaultEpilogueIfSH_SH_NS1B_6thread17LinearCombinationIfLi1EffLNS1G_9ScaleType4KindE0ELNS_15FloatRoundStyleE2EfEENS1_15EpilogueDefaultEEEEEvvEEEEvNT_6ParamsE)
        /*0014*/ 	.word	0x00000008


	//----- nvinfo : EIATTR_MIN_STACK_SIZE
	.align		4
.L_17:
        /*0018*/ 	.byte	0x04, 0x12
        /*001a*/ 	.short	(.L_19 - .L_18)
	.align		4
.L_18:
        /*001c*/ 	.word	index@(_ZN7cutlass13device_kernelINS_4gemm6kernel13GemmUniversalIN4cute5tupleIJiiiiEEENS1_10collective13CollectiveMmaINS1_34MainloopSm90TmaGmmaWarpSpecializedILi5ENS5_IJNS4_1CILi1EEESB_SB_EEENS1_32KernelTmaWarpSpecializedPingpongEEENS5_IJNSA_ILi64EEESF_SF_EEEfNS5_IJlSB_lEEEfSH_NS4_8TiledMMAINS4_8MMA_AtomIJNS4_4SM904GMMA29MMA_64x64x8_F32TF32TF32_SS_TNILNSL_7ScaleInE1ELSN_1EEEEEENS4_6LayoutISC_NS5_IJNSA_ILi0EEESR_SR_EEEEENS5_IJNS4_10UnderscoreESU_SU_EEEEENS4_13SM90_TMA_LOADENS4_14ComposedLayoutINS4_7SwizzleILi3ELi4ELi3EEENS4_18smem_ptr_flag_bitsILi32EEENSQ_INS5_IJNSA_ILi8EEENSA_ILi32EEEEEENS5_IJS14_SB_EEEEEEEvNS4_8identityESX_S18_vS19_EENS_8epilogue10collective6detail29Sm90TmaWarpSpecializedAdapterINS1C_15DefaultEpilogueIfSH_SH_NS1B_6thread17LinearCombinationIfLi1EffLNS1G_9ScaleType4KindE0ELNS_15FloatRoundStyleE2EfEENS1_15EpilogueDefaultEEEEEvvEEEEvNT_6ParamsE)
        /*0020*/ 	.word	0x00000008
.L_19:


//--------------------- .nv.compat                --------------------------
	.section	.nv.compat,"",@"SHT_CUDA_COMPAT_INFO"
	.align	4
        /*0000*/ 	.byte	0x02, 0x09, 0x01, 0x00, 0x02, 0x02, 0x04, 0x00, 0x02, 0x05, 0x05, 0x00, 0x03, 0x07, 0x01, 0x01
        /*0010*/ 	.byte	0x02, 0x03, 0x01, 0x00, 0x02, 0x06, 0x01, 0x00, 0x04, 0x0b, 0x08, 0x00, 0x00, 0x00, 0x00, 0x00
        /*0020*/ 	.byte	0x00, 0x00, 0x00, 0x00


//--------------------- .nv.info._ZN7cutlass13device_kernelINS_4gemm6kernel13GemmUniversalIN4cute5tupleIJiiiiEEENS1_10collective13CollectiveMmaINS1_34MainloopSm90TmaGmmaWarpSpecializedILi5ENS5_IJNS4_1CILi1EEESB_SB_EEENS1_32KernelTmaWarpSpecializedPingpongEEENS5_IJNSA_ILi64EEESF_SF_EEEfNS5_IJlSB_lEEEfSH_NS4_8TiledMMAINS4_8MMA_AtomIJNS4_4SM904GMMA29MMA_64x64x8_F32TF32TF32_SS_TNILNSL_7ScaleInE1ELSN_1EEEEEENS4_6LayoutISC_NS5_IJNSA_ILi0EEESR_SR_EEEEENS5_IJNS4_10UnderscoreESU_SU_EEEEENS4_13SM90_TMA_LOADENS4_14ComposedLayoutINS4_7SwizzleILi3ELi4ELi3EEENS4_18smem_ptr_flag_bitsILi32EEENSQ_INS5_IJNSA_ILi8EEENSA_ILi32EEEEEENS5_IJS14_SB_EEEEEEEvNS4_8identityESX_S18_vS19_EENS_8epilogue10collective6detail29Sm90TmaWarpSpecializedAdapterINS1C_15DefaultEpilogueIfSH_SH_NS1B_6thread17LinearCombinationIfLi1EffLNS1G_9ScaleType4KindE0ELNS_15FloatRoundStyleE2EfEENS1_15EpilogueDefaultEEEEEvvEEEEvNT_6ParamsE --------------------------
	.section	.nv.info._ZN7cutlass13device_kernelINS_4gemm6kernel13GemmUniversalIN4cute5tupleIJiiiiEEENS1_10collective13CollectiveMmaINS1_34MainloopSm90TmaGmmaWarpSpecializedILi5ENS5_IJNS4_1CILi1EEESB_SB_EEENS1_32KernelTmaWarpSpecializedPingpongEEENS5_IJNSA_ILi64EEESF_SF_EEEfNS5_IJlSB_lEEEfSH_NS4_8TiledMMAINS4_8MMA_AtomIJNS4_4SM904GMMA29MMA_64x64x8_F32TF32TF32_SS_TNILNSL_7ScaleInE1ELSN_1EEEEEENS4_6LayoutISC_NS5_IJNSA_ILi0EEESR_SR_EEEEENS5_IJNS4_10UnderscoreESU_SU_EEEEENS4_13SM90_TMA_LOADENS4_14ComposedLayoutINS4_7SwizzleILi3ELi4ELi3EEENS4_18smem_ptr_flag_bitsILi32EEENSQ_INS5_IJNSA_ILi8EEENSA_ILi32EEEEEENS5_IJS14_SB_EEEEEEEvNS4_8identityESX_S18_vS19_EENS_8epilogue10collective6detail29Sm90TmaWarpSpecializedAdapterINS1C_15DefaultEpilogueIfSH_SH_NS1B_6thread17LinearCombinationIfLi1EffLNS1G_9ScaleType4KindE0ELNS_15FloatRoundStyleE2EfEENS1_15EpilogueDefaultEEEEEvvEEEEvNT_6ParamsE,"",@"SHT_CUDA_INFO"
	.sectionflags	@""
	.align	4


	//----- nvinfo : EIATTR_CUDA_API_VERSION
	.align		4
        /*0000*/ 	.byte	0x04, 0x37
        /*0002*/ 	.short	(.L_21 - .L_20)
.L_20:
        /*0004*/ 	.word	0x00000082


	//----- nvinfo : EIATTR_KPARAM_INFO
	.align		4
.L_21:
        /*0008*/ 	.byte	0x04, 0x17
        /*000a*/ 	.short	(.L_23 - .L_22)
.L_22:
        /*000c*/ 	.word	0x00000000
        /*0010*/ 	.short	0x0000
        /*0012*/ 	.short	0x0070
        /*0014*/ 	.byte	0x00, 0xf0, 0x01, 0x10


	//----- nvinfo : EIATTR_SPARSE_MMA_MASK
	.align		4
.L_23:
        /*0018*/ 	.byte	0x03, 0x50
        /*001a*/ 	.short	0x0000


	//----- nvinfo : EIATTR_MAXREG_COUNT
	.align		4
        /*001c*/ 	.byte	0x03, 0x1b
        /*001e*/ 	.short	0x00a8


	//----- nvinfo : EIATTR_NUM_BARRIERS
	.align		4
        /*0020*/ 	.byte	0x02, 0x4c
        /*0022*/ 	.byte	0x01
	.zero		1


	//----- nvinfo : EIATTR_EXTERNS
	.align		4
        /*0024*/ 	.byte	0x04, 0x0f
        /*0026*/ 	.short	(.L_25 - .L_24)


	//   ....[0]....
	.align		4
.L_24:
        /*0028*/ 	.word	index@(__assertfail)


	//----- nvinfo : EIATTR_ANNOTATIONS
	.align		4
.L_25:
        /*002c*/ 	.byte	0x04, 0x55
        /*002e*/ 	.short	(.L_27 - .L_26)


	//   ....[0]....
.L_26:
        /*0030*/ 	.word	0x00000001
        /*0034*/ 	.byte	0xf0, 0x0a, 0x00, 0x00, 0x01, 0x00, 0x00, 0x00, 0x10, 0x12, 0x00, 0x00, 0x01, 0x00, 0x00, 0x00
        /*0044*/ 	.byte	0x30, 0x40, 0x00, 0x00, 0x01, 0x00, 0x00, 0x00, 0x90, 0x4c, 0x00, 0x00


	//----- nvinfo : EIATTR_MERCURY_ISA_VERSION
	.align		4
.L_27:
        /*0050*/ 	.byte	0x03, 0x5f
        /*0052*/ 	.short	0x0101


	//----- nvinfo : EIATTR_INT_WARP_WIDE_INSTR_OFFSETS
	.align		4
        /*0054*/ 	.byte	0x04, 0x31
        /*0056*/ 	.short	(.L_29 - .L_28)


	//   ....[0]....
.L_28:
        /*0058*/ 	.word	0x00000410


	//   ....[1]....
        /*005c*/ 	.word	0x00000430


	//   ....[2]....
        /*0060*/ 	.word	0x000004b0


	//   ....[3]....
        /*0064*/ 	.word	0x000004c0


	//   ....[4]....
        /*0068*/ 	.word	0x000004d0


	//   ....[5]....
        /*006c*/ 	.word	0x000004f0


	//   ....[6]....
        /*0070*/ 	.word	0x00000580


	//   ....[7]....
        /*0074*/ 	.word	0x000005a0


	//----- nvinfo : EIATTR_COOP_GROUP_MASK_REGIDS
	.align		4
.L_29:
        /*0078*/ 	.byte	0x04, 0x29
        /*007a*/ 	.short	(.L_31 - .L_30)


	//   ....[0]....
.L_30:
        /*007c*/ 	.word	0xffffffff


	//   ....[1]....
        /*0080*/ 	.word	0xffffffff


	//   ....[2]....
        /*0084*/ 	.word	0xffffffff


	//   ....[3]....
        /*0088*/ 	.word	0xffffffff


	//   ....[4]....
        /*008c*/ 	.word	0xffffffff


	//   ....[5]....
        /*0090*/ 	.word	0xffffffff


	//----- nvinfo : EIATTR_COOP_GROUP_INSTR_OFFSETS
	.align		4
.L_31:
        /*0094*/ 	.byte	0x04, 0x28
        /*0096*/ 	.short	(.L_33 - .L_32)


	//   ....[0]....
.L_32:
        /*0098*/ 	.word	0x00000070


	//   ....[1]....
        /*009c*/ 	.word	0x00000080


	//   ....[2]....
        /*00a0*/ 	.word	0x00000140


	//   ....[3]....
        /*00a4*/ 	.word	0x000002f0


	//   ....[4]....
        /*00a8*/ 	.word	0x00000330


	//   ....[5]....
        /*00ac*/ 	.word	0x00000370


	//----- nvinfo : EIATTR_REG_RECONFIG
	.align		4
.L_33:
        /*00b0*/ 	.byte	0x01, 0x54
	.zero		2


	//----- nvinfo : EIATTR_SYSCALL_OFFSETS
	.align		4
        /*00b4*/ 	.byte	0x04, 0x46
        /*00b6*/ 	.short	(.L_35 - .L_34)


	//   ....[0]....
.L_34:
        /*00b8*/ 	.word	0x00001710


	//----- nvinfo : EIATTR_MBARRIER_INSTR_OFFSETS
	.align		4
.L_35:
        /*00bc*/ 	.byte	0x04, 0x39
        /*00be*/ 	.short	(.L_37 - .L_36)


	//   ....[0]....
.L_36:
        /*00c0*/ 	.word	0x00000240
        /*00c4*/ 	.word	0x000000ff
        /*00c8*/ 	.word	0x00000000
        /*00cc*/ 	.short	0x0100
        /*00ce*/ 	.byte	0x08
	.zero		1


	//   ....[1]....
        /*00d0*/ 	.word	0x00000250
        /*00d4*/ 	.word	0x000000ff
        /*00d8*/ 	.word	0x00000028
        /*00dc*/ 	.short	0x0100
        /*00de*/ 	.byte	0x08
	.zero		1


	//   ....[2]....
        /*00e0*/ 	.word	0x00000260
        /*00e4*/ 	.word	0x000000ff
        /*00e8*/ 	.word	0x00000008
        /*00ec*/ 	.short	0x0100
        /*00ee*/ 	.byte	0x08
	.zero		1


	//   ....[3]....
        /*00f0*/ 	.word	0x00000270
        /*00f4*/ 	.word	0x000000ff
        /*00f8*/ 	.word	0x00000030
        /*00fc*/ 	.short	0x0100
        /*00fe*/ 	.byte	0x08
	.zero		1


	//   ....[4]....
        /*0100*/ 	.word	0x00000280
        /*0104*/ 	.word	0x000000ff
        /*0108*/ 	.word	0x00000010
        /*010c*/ 	.short	0x0100
        /*010e*/ 	.byte	0x08
	.zero		1


	//   ....[5]....
        /*0110*/ 	.word	0x00000290
        /*0114*/ 	.word	0x000000ff
        /*0118*/ 	.word	0x00000038
        /*011c*/ 	.short	0x0100
        /*011e*/ 	.byte	0x08
	.zero		1


	//   ....[6]....
        /*0120*/ 	.word	0x000002a0
        /*0124*/ 	.word	0x000000ff
        /*0128*/ 	.word	0x00000018
        /*012c*/ 	.short	0x0100
        /*012e*/ 	.byte	0x08
	.zero		1


	//   ....[7]....
        /*0130*/ 	.word	0x000002b0
        /*0134*/ 	.word	0x000000ff
        /*0138*/ 	.word	0x00000040
        /*013c*/ 	.short	0x0100
        /*013e*/ 	.byte	0x08
	.zero		1


	//   ....[8]....
        /*0140*/ 	.word	0x000002c0
        /*0144*/ 	.word	0x000000ff
        /*0148*/ 	.word	0x00000020
        /*014c*/ 	.short	0x0100
        /*014e*/ 	.byte	0x08
	.zero		1


	//   ....[9]....
        /*0150*/ 	.word	0x000002d0
        /*0154*/ 	.word	0x000000ff
        /*0158*/ 	.word	0x00000048
        /*015c*/ 	.short	0x0100
        /*015e*/ 	.byte	0x08
	.zero		1


	//   ....[10]....
        /*0160*/ 	.word	0x000005e0
        /*0164*/ 	.word	0x000000ff
        /*0168*/ 	.word	0x00000080
        /*016c*/ 	.short	0x0100
        /*016e*/ 	.byte	0x08
	.zero		1


	//   ....[11]....
        /*0170*/ 	.word	0x00000650
        /*0174*/ 	.word	0x000000ff
        /*0178*/ 	.word	0x00000088
        /*017c*/ 	.short	0x0100
        /*017e*/ 	.byte	0x08
	.zero		1


	//   ....[12]....
        /*0180*/ 	.word	0x00000670
        /*0184*/ 	.word	0x000000ff
        /*0188*/ 	.word	0x00000060
        /*018c*/ 	.short	0x0100
        /*018e*/ 	.byte	0x09
	.zero		1


	//   ....[13]....
        /*0190*/ 	.word	0x00000680
        /*0194*/ 	.word	0x000000ff
        /*0198*/ 	.word	0x00000068
        /*019c*/ 	.short	0x0100
        /*019e*/ 	.byte	0x09
	.zero		1


	//   ....[14]....
        /*01a0*/ 	.word	0x00000690
        /*01a4*/ 	.word	0x000000ff
        /*01a8*/ 	.word	0x00000070
        /*01ac*/ 	.short	0x0100
        /*01ae*/ 	.byte	0x09
	.zero		1


	//   ....[15]....
        /*01b0*/ 	.word	0x000006a0
        /*01b4*/ 	.word	0x000000ff
        /*01b8*/ 	.word	0x00000078
        /*01bc*/ 	.short	0x0100
        /*01be*/ 	.byte	0x09
	.zero		1


	//   ....[16]....
        /*01c0*/ 	.word	0x000015d0
        /*01c4*/ 	.word	0x000000ff
        /*01c8*/ 	.word	0xfffffff8
        /*01cc*/ 	.short	0x010a
        /*01ce*/ 	.byte	0x2b
	.zero		1


	//   ....[17]....
        /*01d0*/ 	.word	0x00001790
        /*01d4*/ 	.word	0x00000003
        /*01d8*/ 	.word	0x00000000
        /*01dc*/ 	.short	0x010a
        /*01de*/ 	.byte	0x3f
	.zero		1


	//   ....[18]....
        /*01e0*/ 	.word	0x000017d0
        /*01e4*/ 	.word	0x00000003
        /*01e8*/ 	.word	0x00000000
        /*01ec*/ 	.short	0x010a
        /*01ee*/ 	.byte	0x3f
	.zero		1


	//   ....[19]....
        /*01f0*/ 	.word	0x00001c90
        /*01f4*/ 	.word	0x000000ff
        /*01f8*/ 	.word	0x00000000
        /*01fc*/ 	.short	0x010a
        /*01fe*/ 	.byte	0x04
	.zero		1


	//   ....[20]....
        /*0200*/ 	.word	0x00001cd0
        /*0204*/ 	.word	0x000000ff
        /*0208*/ 	.word	0x00000000
        /*020c*/ 	.short	0x010a
        /*020e*/ 	.byte	0x04
	.zero		1


	//   ....[21]....
        /*0210*/ 	.word	0x000020f0
        /*0214*/ 	.word	0x000000ff
        /*0218*/ 	.word	0x00000000
        /*021c*/ 	.short	0x0101
        /*021e*/ 	.byte	0x04
	.zero		1


	//   ....[22]....
        /*0220*/ 	.word	0x000021f0
        /*0224*/ 	.word	0x00000003
        /*0228*/ 	.word	0x00000000
        /*022c*/ 	.short	0x0101
        /*022e*/ 	.byte	0x30
	.zero		1


	//   ....[23]....
        /*0230*/ 	.word	0x000022c0
        /*0234*/ 	.word	0x000000ff
        /*0238*/ 	.word	0x00000000
        /*023c*/ 	.short	0x0101
        /*023e*/ 	.byte	0x06
	.zero		1


	//   ....[24]....
        /*0240*/ 	.word	0x00002330
        /*0244*/ 	.word	0x000000ff
        /*0248*/ 	.word	0x00000008
        /*024c*/ 	.short	0x010a
        /*024e*/ 	.byte	0x2b
	.zero		1


	//   ....[25]....
        /*0250*/ 	.word	0x00004070
        /*0254*/ 	.word	0x00000000
        /*0258*/ 	.word	0x00000000
        /*025c*/ 	.short	0x0101
        /*025e*/ 	.byte	0x30
	.zero		1


	//   ....[26]....
        /*0260*/ 	.word	0x00004960
        /*0264*/ 	.word	0x0000000b
        /*0268*/ 	.word	0x00000028
        /*026c*/ 	.short	0x010a
        /*026e*/ 	.byte	0x3f
	.zero		1


	//   ....[27]....
        /*0270*/ 	.word	0x00004dc0
        /*0274*/ 	.word	0x00000006
        /*0278*/ 	.word	0x00000088
        /*027c*/ 	.short	0x0101
        /*027e*/ 	.byte	0x3f
	.zero		1


	//   ....[28]....
        /*0280*/ 	.word	0x000054e0
        /*0284*/ 	.word	0x00000007
        /*0288*/ 	.word	0x00000000
        /*028c*/ 	.short	0x010a
        /*028e*/ 	.byte	0x3f
	.zero		1


	//   ....[29]....
        /*0290*/ 	.word	0x00005560
        /*0294*/ 	.word	0x00000006
        /*0298*/ 	.word	0x00000000
        /*029c*/ 	.short	0x010a
        /*029e*/ 	.byte	0x3f
	.zero		1


	//   ....[30]....
        /*02a0*/ 	.word	0x000055f0
        /*02a4*/ 	.word	0x00000007
        /*02a8*/ 	.word	0x00000000
        /*02ac*/ 	.short	0x010a
        /*02ae*/ 	.byte	0x3f
	.zero		1


	//   ....[31]....
        /*02b0*/ 	.word	0x00005680
        /*02b4*/ 	.word	0x00000006
        /*02b8*/ 	.word	0x00000000
        /*02bc*/ 	.short	0x010a
        /*02be*/ 	.byte	0x3f
	.zero		1


	//   ....[32]....
        /*02c0*/ 	.word	0x00005710
        /*02c4*/ 	.word	0x00000005
        /*02c8*/ 	.word	0x00000000
        /*02cc*/ 	.short	0x010a
        /*02ce*/ 	.byte	0x3f
	.zero		1


	//   ....[33]....
        /*02d0*/ 	.word	0x00005780
        /*02d4*/ 	.word	0x00000003
        /*02d8*/ 	.word	0xfffffff8
        /*02dc*/ 	.short	0x010a
        /*02de*/ 	.byte	0x3f
	.zero		1


	//   ....[34]....
        /*02e0*/ 	.word	0x000057d0
        /*02e4*/ 	.word	0x00000003
        /*02e8*/ 	.word	0x00000000
        /*02ec*/ 	.short	0x010a
        /*02ee*/ 	.byte	0x3f
	.zero		1


	//   ....[35]....
        /*02f0*/ 	.word	0x00005830
        /*02f4*/ 	.word	0x00000004
        /*02f8*/ 	.word	0x00000000
        /*02fc*/ 	.short	0x010a
        /*02fe*/ 	.byte	0x3f
	.zero		1


	//   ....[36]....
        /*0300*/ 	.word	0x00005890
        /*0304*/ 	.word	0x00000003
        /*0308*/ 	.word	0x00000008
        /*030c*/ 	.short	0x010a
        /*030e*/ 	.byte	0x3f
	.zero		1


	//   ....[37]....
        /*0310*/ 	.word	0x00005960
        /*0314*/ 	.word	0x0000000b
        /*0318*/ 	.word	0x00000028
        /*031c*/ 	.short	0x010a
        /*031e*/ 	.byte	0x3f
	.zero		1


	//   ....[38]....
        /*0320*/ 	.word	0x00005a30
        /*0324*/ 	.word	0x00000007
        /*0328*/ 	.word	0x00000000
        /*032c*/ 	.short	0x010a
        /*032e*/ 	.byte	0x3f
	.zero		1


	//   ....[39]....
        /*0330*/ 	.word	0x00005a80
        /*0334*/ 	.word	0x00000006
        /*0338*/ 	.word	0x00000000
        /*033c*/ 	.short	0x010a
        /*033e*/ 	.byte	0x3f
	.zero		1


	//   ....[40]....
        /*0340*/ 	.word	0x00005ad0
        /*0344*/ 	.word	0x00000007
        /*0348*/ 	.word	0x00000000
        /*034c*/ 	.short	0x010a
        /*034e*/ 	.byte	0x3f
	.zero		1


	//   ....[41]....
        /*0350*/ 	.word	0x00005b20
        /*0354*/ 	.word	0x00000006
        /*0358*/ 	.word	0x00000000
        /*035c*/ 	.short	0x010a
        /*035e*/ 	.byte	0x3f
	.zero		1


	//----- nvinfo : EIATTR_NUM_MBARRIERS
	.align		4
.L_37:
        /*0360*/ 	.byte	0x03, 0x38
        /*0362*/ 	.short	0x0010


	//----- nvinfo : EIATTR_EXIT_INSTR_OFFSETS
	.align		4
        /*0364*/ 	.byte	0x04, 0x1c
        /*0366*/ 	.short	(.L_39 - .L_38)


	//   ....[0]....
.L_38:
        /*0368*/ 	.word	0x000011a0


	//   ....[1]....
        /*036c*/ 	.word	0x00001200


	//   ....[2]....
        /*0370*/ 	.word	0x00004690


	//   ....[3]....
        /*0374*/ 	.word	0x000046c0


	//   ....[4]....
        /*0378*/ 	.word	0x00005760


	//----- nvinfo : EIATTR_MAX_THREADS
	.align		4
.L_39:
        /*037c*/ 	.byte	0x04, 0x05
        /*037e*/ 	.short	(.L_41 - .L_40)
.L_40:
        /*0380*/ 	.word	0x00000180
        /*0384*/ 	.word	0x00000001
        /*0388*/ 	.word	0x00000001


	//----- nvinfo : EIATTR_CRS_STACK_SIZE
	.align		4
.L_41:
        /*038c*/ 	.byte	0x04, 0x1e
        /*038e*/ 	.short	(.L_43 - .L_42)
.L_42:
        /*0390*/ 	.word	0x00000000


	//----- nvinfo : EIATTR_CBANK_PARAM_SIZE
	.align		4
.L_43:
        /*0394*/ 	.byte	0x03, 0x19
        /*0396*/ 	.short	0x0470


	//----- nvinfo : EIATTR_PARAM_CBANK
	.align		4
        /*0398*/ 	.byte	0x04, 0x0a
        /*039a*/ 	.short	(.L_45 - .L_44)
	.align		4
.L_44:
        /*039c*/ 	.word	index@(.nv.constant0._ZN7cutlass13device_kernelINS_4gemm6kernel13GemmUniversalIN4cute5tupleIJiiiiEEENS1_10collective13CollectiveMmaINS1_34MainloopSm90TmaGmmaWarpSpecializedILi5ENS5_IJNS4_1CILi1EEESB_SB_EEENS1_32KernelTmaWarpSpecializedPingpongEEENS5_IJNSA_ILi64EEESF_SF_EEEfNS5_IJlSB_lEEEfSH_NS4_8TiledMMAINS4_8MMA_AtomIJNS4_4SM904GMMA29MMA_64x64x8_F32TF32TF32_SS_TNILNSL_7ScaleInE1ELSN_1EEEEEENS4_6LayoutISC_NS5_IJNSA_ILi0EEESR_SR_EEEEENS5_IJNS4_10UnderscoreESU_SU_EEEEENS4_13SM90_TMA_LOADENS4_14ComposedLayoutINS4_7SwizzleILi3ELi4ELi3EEENS4_18smem_ptr_flag_bitsILi32EEENSQ_INS5_IJNSA_ILi8EEENSA_ILi32EEEEEENS5_IJS14_SB_EEEEEEEvNS4_8identityESX_S18_vS19_EENS_8epilogue10collective6detail29Sm90TmaWarpSpecializedAdapterINS1C_15DefaultEpilogueIfSH_SH_NS1B_6thread17LinearCombinationIfLi1EffLNS1G_9ScaleType4KindE0ELNS_15FloatRoundStyleE2EfEENS1_15EpilogueDefaultEEEEEvvEEEEvNT_6ParamsE)
        /*03a0*/ 	.short	0x0210
        /*03a2*/ 	.short	0x0470


	//----- nvinfo : EIATTR_SW_WAR
	.align		4
.L_45:
        /*03a4*/ 	.byte	0x04, 0x36
        /*03a6*/ 	.short	(.L_47 - .L_46)
.L_46:
        /*03a8*/ 	.word	0x00000008
.L_47:


//--------------------- .nv.callgraph             --------------------------
	.section	.nv.callgraph,"",@"SHT_CUDA_CALLGRAPH"
	.align	4
	.sectionentsize	8
	.align		4
        /*0000*/ 	.word	0x00000000
	.align		4
        /*0004*/ 	.word	0xffffffff
	.align		4
        /*0008*/ 	.word	index@(_ZN7cutlass13device_kernelINS_4gemm6kernel13GemmUniversalIN4cute5tupleIJiiiiEEENS1_10collective13CollectiveMmaINS1_34MainloopSm90TmaGmmaWarpSpecializedILi5ENS5_IJNS4_1CILi1EEESB_SB_EEENS1_32KernelTmaWarpSpecializedPingpongEEENS5_IJNSA_ILi64EEESF_SF_EEEfNS5_IJlSB_lEEEfSH_NS4_8TiledMMAINS4_8MMA_AtomIJNS4_4SM904GMMA29MMA_64x64x8_F32TF32TF32_SS_TNILNSL_7ScaleInE1ELSN_1EEEEEENS4_6LayoutISC_NS5_IJNSA_ILi0EEESR_SR_EEEEENS5_IJNS4_10UnderscoreESU_SU_EEEEENS4_13SM90_TMA_LOADENS4_14ComposedLayoutINS4_7SwizzleILi3ELi4ELi3EEENS4_18smem_ptr_flag_bitsILi32EEENSQ_INS5_IJNSA_ILi8EEENSA_ILi32EEEEEENS5_IJS14_SB_EEEEEEEvNS4_8identityESX_S18_vS19_EENS_8epilogue10collective6detail29Sm90TmaWarpSpecializedAdapterINS1C_15DefaultEpilogueIfSH_SH_NS1B_6thread17LinearCombinationIfLi1EffLNS1G_9ScaleType4KindE0ELNS_15FloatRoundStyleE2EfEENS1_15EpilogueDefaultEEEEEvvEEEEvNT_6ParamsE)
	.align		4
        /*000c*/ 	.word	index@(__assertfail)
	.align		4
        /*0010*/ 	.word	0x00000000
	.align		4
        /*0014*/ 	.word	0xfffffffe
	.align		4
        /*0018*/ 	.word	0x00000000
	.align		4
        /*001c*/ 	.word	0xfffffffd
	.align		4
        /*0020*/ 	.word	0x00000000
	.align		4
        /*0024*/ 	.word	0xfffffffc


//--------------------- .nv.constant4             --------------------------
	.section	.nv.constant4,"a",@progbits
	.align	8
	.align		8
.nv.constant4:
        /*0000*/ 	.dword	__assertfail
	.align		8
        /*0008*/ 	.dword	__unnamed_1
	.align		8
        /*0010*/ 	.dword	_ZN40_INTERNAL_f8cffb2f_4_k_cu_fc17e1b6_156094cuda3std3__45__cpo5beginE
	.align		8
        /*0018*/ 	.dword	_ZN40_INTERNAL_f8cffb2f_4_k_cu_fc17e1b6_156094cuda3std3__45__cpo3endE
	.align		8
        /*0020*/ 	.dword	_ZN40_INTERNAL_f8cffb2f_4_k_cu_fc17e1b6_156094cuda3std3__45__cpo6cbeginE
	.align		8
        /*0028*/ 	.dword	_ZN40_INTERNAL_f8cffb2f_4_k_cu_fc17e1b6_156094cuda3std3__45__cpo4cendE
	.align		8
        /*0030*/ 	.dword	_ZN40_INTERNAL_f8cffb2f_4_k_cu_fc17e1b6_156094cuda3std3__442_GLOBAL__N__f8cffb2f_4_k_cu_fc17e1b6_156096ignoreE
	.align		8
        /*0038*/ 	.dword	_ZN40_INTERNAL_f8cffb2f_4_k_cu_fc17e1b6_156094cuda3std3__419piecewise_constructE
	.align		8
        /*0040*/ 	.dword	_ZN40_INTERNAL_f8cffb2f_4_k_cu_fc17e1b6_156094cuda3std3__48in_placeE
	.align		8
        /*0048*/ 	.dword	_ZN40_INTERNAL_f8cffb2f_4_k_cu_fc17e1b6_156094cuda3std6ranges3__45__cpo4swapE
	.align		8
        /*0050*/ 	.dword	_ZN40_INTERNAL_f8cffb2f_4_k_cu_fc17e1b6_156094cuda3std6ranges3__45__cpo9iter_moveE
	.align		8
        /*0058*/ 	.dword	_ZN40_INTERNAL_f8cffb2f_4_k_cu_fc17e1b6_156094cute7productE
	.align		8
        /*0060*/ 	.dword	_ZN40_INTERNAL_f8cffb2f_4_k_cu_fc17e1b6_156094cute1_E
	.align		8
        /*0068*/ 	.dword	$str$22
	.align		8
        /*0070*/ 	.dword	$str$23


//--------------------- .text._ZN7cutlass13device_kernelINS_4gemm6kernel13GemmUniversalIN4cute5tupleIJiiiiEEENS1_10collective13CollectiveMmaINS1_34MainloopSm90TmaGmmaWarpSpecializedILi5ENS5_IJNS4_1CILi1EEESB_SB_EEENS1_32KernelTmaWarpSpecializedPingpongEEENS5_IJNSA_ILi64EEESF_SF_EEEfNS5_IJlSB_lEEEfSH_NS4_8TiledMMAINS4_8MMA_AtomIJNS4_4SM904GMMA29MMA_64x64x8_F32TF32TF32_SS_TNILNSL_7ScaleInE1ELSN_1EEEEEENS4_6LayoutISC_NS5_IJNSA_ILi0EEESR_SR_EEEEENS5_IJNS4_10UnderscoreESU_SU_EEEEENS4_13SM90_TMA_LOADENS4_14ComposedLayoutINS4_7SwizzleILi3ELi4ELi3EEENS4_18smem_ptr_flag_bitsILi32EEENSQ_INS5_IJNSA_ILi8EEENSA_ILi32EEEEEENS5_IJS14_SB_EEEEEEEvNS4_8identityESX_S18_vS19_EENS_8epilogue10collective6detail29Sm90TmaWarpSpecializedAdapterINS1C_15DefaultEpilogueIfSH_SH_NS1B_6thread17LinearCombinationIfLi1EffLNS1G_9ScaleType4KindE0ELNS_15FloatRoundStyleE2EfEENS1_15EpilogueDefaultEEEEEvvEEEEvNT_6ParamsE --------------------------
	.section	.text._ZN7cutlass13device_kernelINS_4gemm6kernel13GemmUniversalIN4cute5tupleIJiiiiEEENS1_10collective13CollectiveMmaINS1_34MainloopSm90TmaGmmaWarpSpecializedILi5ENS5_IJNS4_1CILi1EEESB_SB_EEENS1_32KernelTmaWarpSpecializedPingpongEEENS5_IJNSA_ILi64EEESF_SF_EEEfNS5_IJlSB_lEEEfSH_NS4_8TiledMMAINS4_8MMA_AtomIJNS4_4SM904GMMA29MMA_64x64x8_F32TF32TF32_SS_TNILNSL_7ScaleInE1ELSN_1EEEEEENS4_6LayoutISC_NS5_IJNSA_ILi0EEESR_SR_EEEEENS5_IJNS4_10UnderscoreESU_SU_EEEEENS4_13SM90_TMA_LOADENS4_14ComposedLayoutINS4_7SwizzleILi3ELi4ELi3EEENS4_18smem_ptr_flag_bitsILi32EEENSQ_INS5_IJNSA_ILi8EEENSA_ILi32EEEEEENS5_IJS14_SB_EEEEEEEvNS4_8identityESX_S18_vS19_EENS_8epilogue10collective6detail29Sm90TmaWarpSpecializedAdapterINS1C_15DefaultEpilogueIfSH_SH_NS1B_6thread17LinearCombinationIfLi1EffLNS1G_9ScaleType4KindE0ELNS_15FloatRoundStyleE2EfEENS1_15EpilogueDefaultEEEEEvvEEEEvNT_6ParamsE,"ax",@progbits
	.align	128
.text._ZN7cutlass13device_kernelINS_4gemm6kernel13GemmUniversalIN4cute5tupleIJiiiiEEENS1_10collective13CollectiveMmaINS1_34MainloopSm90TmaGmmaWarpSpecializedILi5ENS5_IJNS4_1CILi1EEESB_SB_EEENS1_32KernelTmaWarpSpecializedPingpongEEENS5_IJNSA_ILi64EEESF_SF_EEEfNS5_IJlSB_lEEEfSH_NS4_8TiledMMAINS4_8MMA_AtomIJNS4_4SM904GMMA29MMA_64x64x8_F32TF32TF32_SS_TNILNSL_7ScaleInE1ELSN_1EEEEEENS4_6LayoutISC_NS5_IJNSA_ILi0EEESR_SR_EEEEENS5_IJNS4_10UnderscoreESU_SU_EEEEENS4_13SM90_TMA_LOADENS4_14ComposedLayoutINS4_7SwizzleILi3ELi4ELi3EEENS4_18smem_ptr_flag_bitsILi32EEENSQ_INS5_IJNSA_ILi8EEENSA_ILi32EEEEEENS5_IJS14_SB_EEEEEEEvNS4_8identityESX_S18_vS19_EENS_8epilogue10collective6detail29Sm90TmaWarpSpecializedAdapterINS1C_15DefaultEpilogueIfSH_SH_NS1B_6thread17LinearCombinationIfLi1EffLNS1G_9ScaleType4KindE0ELNS_15FloatRoundStyleE2EfEENS1_15EpilogueDefaultEEEEEvvEEEEvNT_6ParamsE:
        .type           _ZN7cutlass13device_kernelINS_4gemm6kernel13GemmUniversalIN4cute5tupleIJiiiiEEENS1_10collective13CollectiveMmaINS1_34MainloopSm90TmaGmmaWarpSpecializedILi5ENS5_IJNS4_1CILi1EEESB_SB_EEENS1_32KernelTmaWarpSpecializedPingpongEEENS5_IJNSA_ILi64EEESF_SF_EEEfNS5_IJlSB_lEEEfSH_NS4_8TiledMMAINS4_8MMA_AtomIJNS4_4SM904GMMA29MMA_64x64x8_F32TF32TF32_SS_TNILNSL_7ScaleInE1ELSN_1EEEEEENS4_6LayoutISC_NS5_IJNSA_ILi0EEESR_SR_EEEEENS5_IJNS4_10UnderscoreESU_SU_EEEEENS4_13SM90_TMA_LOADENS4_14ComposedLayoutINS4_7SwizzleILi3ELi4ELi3EEENS4_18smem_ptr_flag_bitsILi32EEENSQ_INS5_IJNSA_ILi8EEENSA_ILi32EEEEEENS5_IJS14_SB_EEEEEEEvNS4_8identityESX_S18_vS19_EENS_8epilogue10collective6detail29Sm90TmaWarpSpecializedAdapterINS1C_15DefaultEpilogueIfSH_SH_NS1B_6thread17LinearCombinationIfLi1EffLNS1G_9ScaleType4KindE0ELNS_15FloatRoundStyleE2EfEENS1_15EpilogueDefaultEEEEEvvEEEEvNT_6ParamsE,@function
        .size           _ZN7cutlass13device_kernelINS_4gemm6kernel13GemmUniversalIN4cute5tupleIJiiiiEEENS1_10collective13CollectiveMmaINS1_34MainloopSm90TmaGmmaWarpSpecializedILi5ENS5_IJNS4_1CILi1EEESB_SB_EEENS1_32KernelTmaWarpSpecializedPingpongEEENS5_IJNSA_ILi64EEESF_SF_EEEfNS5_IJlSB_lEEEfSH_NS4_8TiledMMAINS4_8MMA_AtomIJNS4_4SM904GMMA29MMA_64x64x8_F32TF32TF32_SS_TNILNSL_7ScaleInE1ELSN_1EEEEEENS4_6LayoutISC_NS5_IJNSA_ILi0EEESR_SR_EEEEENS5_IJNS4_10UnderscoreESU_SU_EEEEENS4_13SM90_TMA_LOADENS4_14ComposedLayoutINS4_7SwizzleILi3ELi4ELi3EEENS4_18smem_ptr_flag_bitsILi32EEENSQ_INS5_IJNSA_ILi8EEENSA_ILi32EEEEEENS5_IJS14_SB_EEEEEEEvNS4_8identityESX_S18_vS19_EENS_8epilogue10collective6detail29Sm90TmaWarpSpecializedAdapterINS1C_15DefaultEpilogueIfSH_SH_NS1B_6thread17LinearCombinationIfLi1EffLNS1G_9ScaleType4KindE0ELNS_15FloatRoundStyleE2EfEENS1_15EpilogueDefaultEEEEEvvEEEEvNT_6ParamsE,(.L_x_135 - _ZN7cutlass13device_kernelINS_4gemm6kernel13GemmUniversalIN4cute5tupleIJiiiiEEENS1_10collective13CollectiveMmaINS1_34MainloopSm90TmaGmmaWarpSpecializedILi5ENS5_IJNS4_1CILi1EEESB_SB_EEENS1_32KernelTmaWarpSpecializedPingpongEEENS5_IJNSA_ILi64EEESF_SF_EEEfNS5_IJlSB_lEEEfSH_NS4_8TiledMMAINS4_8MMA_AtomIJNS4_4SM904GMMA29MMA_64x64x8_F32TF32TF32_SS_TNILNSL_7ScaleInE1ELSN_1EEEEEENS4_6LayoutISC_NS5_IJNSA_ILi0EEESR_SR_EEEEENS5_IJNS4_10UnderscoreESU_SU_EEEEENS4_13SM90_TMA_LOADENS4_14ComposedLayoutINS4_7SwizzleILi3ELi4ELi3EEENS4_18smem_ptr_flag_bitsILi32EEENSQ_INS5_IJNSA_ILi8EEENSA_ILi32EEEEEENS5_IJS14_SB_EEEEEEEvNS4_8identityESX_S18_vS19_EENS_8epilogue10collective6detail29Sm90TmaWarpSpecializedAdapterINS1C_15DefaultEpilogueIfSH_SH_NS1B_6thread17LinearCombinationIfLi1EffLNS1G_9ScaleType4KindE0ELNS_15FloatRoundStyleE2EfEENS1_15EpilogueDefaultEEEEEvvEEEEvNT_6ParamsE)
        .other          _ZN7cutlass13device_kernelINS_4gemm6kernel13GemmUniversalIN4cute5tupleIJiiiiEEENS1_10collective13CollectiveMmaINS1_34MainloopSm90TmaGmmaWarpSpecializedILi5ENS5_IJNS4_1CILi1EEESB_SB_EEENS1_32KernelTmaWarpSpecializedPingpongEEENS5_IJNSA_ILi64EEESF_SF_EEEfNS5_IJlSB_lEEEfSH_NS4_8TiledMMAINS4_8MMA_AtomIJNS4_4SM904GMMA29MMA_64x64x8_F32TF32TF32_SS_TNILNSL_7ScaleInE1ELSN_1EEEEEENS4_6LayoutISC_NS5_IJNSA_ILi0EEESR_SR_EEEEENS5_IJNS4_10UnderscoreESU_SU_EEEEENS4_13SM90_TMA_LOADENS4_14ComposedLayoutINS4_7SwizzleILi3ELi4ELi3EEENS4_18smem_ptr_flag_bitsILi32EEENSQ_INS5_IJNSA_ILi8EEENSA_ILi32EEEEEENS5_IJS14_SB_EEEEEEEvNS4_8identityESX_S18_vS19_EENS_8epilogue10collective6detail29Sm90TmaWarpSpecializedAdapterINS1C_15DefaultEpilogueIfSH_SH_NS1B_6thread17LinearCombinationIfLi1EffLNS1G_9ScaleType4KindE0ELNS_15FloatRoundStyleE2EfEENS1_15EpilogueDefaultEEEEEvvEEEEvNT_6ParamsE,@"STO_CUDA_ENTRY STV_DEFAULT"
_ZN7cutlass13device_kernelINS_4gemm6kernel13GemmUniversalIN4cute5tupleIJiiiiEEENS1_10collective13CollectiveMmaINS1_34MainloopSm90TmaGmmaWarpSpecializedILi5ENS5_IJNS4_1CILi1EEESB_SB_EEENS1_32KernelTmaWarpSpecializedPingpongEEENS5_IJNSA_ILi64EEESF_SF_EEEfNS5_IJlSB_lEEEfSH_NS4_8TiledMMAINS4_8MMA_AtomIJNS4_4SM904GMMA29MMA_64x64x8_F32TF32TF32_SS_TNILNSL_7ScaleInE1ELSN_1EEEEEENS4_6LayoutISC_NS5_IJNSA_ILi0EEESR_SR_EEEEENS5_IJNS4_10UnderscoreESU_SU_EEEEENS4_13SM90_TMA_LOADENS4_14ComposedLayoutINS4_7SwizzleILi3ELi4ELi3EEENS4_18smem_ptr_flag_bitsILi32EEENSQ_INS5_IJNSA_ILi8EEENSA_ILi32EEEEEENS5_IJS14_SB_EEEEEEEvNS4_8identityESX_S18_vS19_EENS_8epilogue10collective6detail29Sm90TmaWarpSpecializedAdapterINS1C_15DefaultEpilogueIfSH_SH_NS1B_6thread17LinearCombinationIfLi1EffLNS1G_9ScaleType4KindE0ELNS_15FloatRoundStyleE2EfEENS1_15EpilogueDefaultEEEEEvvEEEEvNT_6ParamsE:
[----:B------:R-:W0:Y:S02]  /*0000*/  LDC R1, c[0x0][0x28] ;  /* 0x00000a00ff017b82 */ /* 0x000e240000000800 */
[----:B0-----:R-:W-:Y:S01]  /*0010*/  VIADD R1, R1, 0xfffffff8 ;  /* 0xfffffff801017836 */ /* 0x001fe20000000000 */
[----:B------:R-:W0:Y:S01]  /*0020*/  S2R R4, SR_TID.X ;  /* 0x0000000000047919 */ /* 0x000e220000002100 */
[----:B------:R-:W-:Y:S01]  /*0030*/  ELECT P0, URZ, PT ;  /* 0x00000000003f782f */ /* 0x000fe20003800000 */
[----:B------:R-:W-:Y:S01]  /*0040*/  BSSY B0, `(.L_x_0) ;  /* 0x000000f000007945 */ /* 0x000fe20003800000 */
[--C-:B0-----:R-:W-:Y:S02]  /*0050*/  SHF.R.U32.HI R0, RZ, 0x5, R4.reuse ;  /* 0x00000005ff007819 */ /* 0x101fe40000011604 */
[----:B------:R-:W-:-:S03]  /*0060*/  SHF.R.U32.HI R5, RZ, 0x7, R4 ;  /* 0x00000007ff057819 */ /* 0x000fc60000011604 */
[----:B------:R-:W0:Y:S04]  /*0070*/  SHFL.IDX PT, R2, R0, RZ, 0x1f ;  /* 0x00001fff00027589 */ /* 0x000e2800000e0000 */
[----:B------:R1:W2:Y:S01]  /*0080*/  SHFL.IDX PT, R7, R5, RZ, 0x1f ;  /* 0x00001fff05077589 */ /* 0x0002a200000e0000 */
[----:B0-----:R-:W-:-:S13]  /*0090*/  ISETP.NE.OR P0, PT, R2, RZ, !P0 ;  /* 0x000000ff0200720c */ /* 0x001fda0004705670 */
[----:B-12---:R-:W-:Y:S05]  /*00a0*/  @P0 BRA `(.L_x_1) ;  /* 0x0000000000200947 */ /* 0x006fea0003800000 */
[----:B------:R-:W-:Y:S02]  /*00b0*/  ULDC.64 UR4, c[0x0][0x198] ;  /* 0x0000660000047ab9 */ /* 0x000fe40000000a00 */
[----:B------:R-:W-:Y:S02]  /*00c0*/  UIADD3 UR6, UP0, UR4, 0xf0, URZ ;  /* 0x000000f004067890 */ /* 0x000fe4000ff1e03f */
[----:B------:R-:W-:Y:S02]  /*00d0*/  UIADD3 UR4, UP1, UR4, 0x1f0, URZ ;  /* 0x000001f004047890 */ /* 0x000fe4000ff3e03f */
[----:B------:R-:W-:Y:S02]  /*00e0*/  UIADD3.X UR7, URZ, UR5, URZ, UP0, !UPT ;  /* 0x000000053f077290 */ /* 0x000fe400087fe43f */
[----:B------:R-:W-:-:S07]  /*00f0*/  UIADD3.X UR5, URZ, UR5, URZ, UP1, !UPT ;  /* 0x000000053f057290 */ /* 0x000fce0008ffe43f */
[----:B------:R0:W-:Y:S02]  /*0100*/  UTMACCTL.PF [UR6] ;  /* 0x00000000060079b9 */ /* 0x0001e40008040000 */
[----:B------:R0:W-:Y:S02]  /*0110*/  UTMACCTL.PF [UR4] ;  /* 0x00000000040079b9 */ /* 0x0001e40008040000 */
[----:B0-----:R-:W-:Y:S01]  /*0120*/  NOP ;  /* 0x0000000000007918 */ /* 0x001fe20000000000 */
.L_x_1:
[----:B------:R-:W-:Y:S05]  /*0130*/  BSYNC B0 ;  /* 0x0000000000007941 */ /* 0x000fea0003800000 */
.L_x_0:
[----:B------:R-:W0:Y:S02]  /*0140*/  SHFL.IDX PT, R3, R0, RZ, 0x1f ;  /* 0x00001fff00037589 */ /* 0x000e2400000e0000 */
[----:B0-----:R-:W-:-:S13]  /*0150*/  ISETP.NE.AND P0, PT, R3, RZ, PT ;  /* 0x000000ff0300720c */ /* 0x001fda0003f05270 */
[----:B------:R-:W-:Y:S05]  /*0160*/  @P0 BRA `(.L_x_2) ;  /* 0x0000000000600947 */ /* 0x000fea0003800000 */
[----:B------:R-:W0:Y:S01]  /*0170*/  S2UR UR8, SR_CgaCtaId ;  /* 0x00000000000879c3 */ /* 0x000e220000008800 */
[----:B------:R-:W-:Y:S01]  /*0180*/  UMOV UR4, 0x400 ;  /* 0x0000040000047882 */ /* 0x000fe20000000000 */
[----:B------:R-:W-:Y:S01]  /*0190*/  UMOV UR5, 0x1 ;  /* 0x0000000100057882 */ /* 0x000fe20000000000 */
[----:B------:R-:W-:Y:S01]  /*01a0*/  UMOV UR6, 0x80 ;  /* 0x0000008000067882 */ /* 0x000fe20000000000 */
[----:B------:R-:W-:Y:S01]  /*01b0*/  ELECT P0, URZ, PT ;  /* 0x00000000003f782f */ /* 0x000fe20003800000 */
[----:B------:R-:W-:-:S04]  /*01c0*/  UIADD3 UR6, -UR6, 0x100000, URZ ;  /* 0x0010000006067890 */ /* 0x000fc8000fffe13f */
[----:B------:R-:W-:Y:S02]  /*01d0*/  USHF.L.U32 UR7, UR6, 0xb, URZ ;  /* 0x0000000b06077899 */ /* 0x000fe4000800063f */
[----:B------:R-:W-:Y:S02]  /*01e0*/  USHF.L.U32 UR6, UR6, 0x1, URZ ;  /* 0x0000000106067899 */ /* 0x000fe4000800063f */
[----:B0-----:R-:W-:Y:S02]  /*01f0*/  ULEA UR8, UR8, UR4, 0x18 ;  /* 0x0000000408087291 */ /* 0x001fe4000f8ec03f */
[----:B------:R-:W-:-:S04]  /*0200*/  UIADD3 UR4, -UR5, 0x100000, URZ ;  /* 0x0010000005047890 */ /* 0x000fc8000fffe13f */
[----:B------:R-:W-:Y:S02]  /*0210*/  USHF.L.U32 UR5, UR4, 0xb, URZ ;  /* 0x0000000b04057899 */ /* 0x000fe4000800063f */
[----:B------:R-:W-:Y:S01]  /*0220*/  USHF.L.U32 UR4, UR4, 0x1, URZ ;  /* 0x0000000104047899 */ /* 0x000fe2000800063f */
[----:B------:R-:W0:Y:S11]  /*0230*/  FENCE.VIEW.ASYNC.S ;  /* 0x00000000000073c6 */ /* 0x000e360000000000 */
[----:B0-----:R0:W1:Y:S01]  /*0240*/  SYNCS.EXCH.64 URZ, [UR8], UR4 ;  /* 0x00000004083f75b2 */ /* 0x0010620008000100 */
[----:B------:R0:W2:Y:S01]  /*0250*/  SYNCS.EXCH.64 URZ, [UR8+0x28], UR6 ;  /* 0x00002806083f75b2 */ /* 0x0000a20008000100 */
[----:B------:R0:W3:Y:S01]  /*0260*/  SYNCS.EXCH.64 URZ, [UR8+0x8], UR4 ;  /* 0x00000804083f75b2 */ /* 0x0000e20008000100 */
[----:B------:R0:W4:Y:S01]  /*0270*/  SYNCS.EXCH.64 URZ, [UR8+0x30], UR6 ;  /* 0x00003006083f75b2 */ /* 0x0001220008000100 */
[----:B------:R0:W0:Y:S01]  /*0280*/  SYNCS.EXCH.64 URZ, [UR8+0x10], UR4 ;  /* 0x00001004083f75b2 */ /* 0x0000220008000100 */
[----:B------:R0:W0:Y:S01]  /*0290*/  SYNCS.EXCH.64 URZ, [UR8+0x38], UR6 ;  /* 0x00003806083f75b2 */ /* 0x0000220008000100 */
[----:B------:R0:W0:Y:S01]  /*02a0*/  SYNCS.EXCH.64 URZ, [UR8+0x18], UR4 ;  /* 0x00001804083f75b2 */ /* 0x0000220008000100 */
[----:B------:R0:W0:Y:S01]  /*02b0*/  SYNCS.EXCH.64 URZ, [UR8+0x40], UR6 ;  /* 0x00004006083f75b2 */ /* 0x0000220008000100 */
[----:B------:R0:W0:Y:S01]  /*02c0*/  SYNCS.EXCH.64 URZ, [UR8+0x20], UR4 ;  /* 0x00002004083f75b2 */ /* 0x0000220008000100 */
[----:B------:R0:W0:Y:S01]  /*02d0*/  SYNCS.EXCH.64 URZ, [UR8+0x48], UR6 ;  /* 0x00004806083f75b2 */ /* 0x0000220008000100 */
[----:B------:R-:W-:Y:S01]  /*02e0*/  NOP ;  /* 0x0000000000007918 */ /* 0x000fe20000000000 */
.L_x_2:
[----:B------:R-:W5:Y:S01]  /*02f0*/  SHFL.IDX PT, R6, R0, RZ, 0x1f ;  /* 0x00001fff00067589 */ /* 0x000f6200000e0000 */
[----:B------:R-:W-:Y:S01]  /*0300*/  ELECT P0, URZ, PT ;  /* 0x00000000003f782f */ /* 0x000fe20003800000 */
[----:B------:R-:W-:Y:S01]  /*0310*/  NOP ;  /* 0x0000000000007918 */ /* 0x000fe20000000000 */
[----:B------:R-:W-:Y:S01]  /*0320*/  ELECT P1, URZ, PT ;  /* 0x00000000003f782f */ /* 0x000fe20003820000 */
[----:B------:R-:W1:Y:S01]  /*0330*/  SHFL.IDX PT, R3, R0, RZ, 0x1f ;  /* 0x00001fff00037589 */ /* 0x000e6200000e0000 */
[----:B0-----:R-:W-:Y:S01]  /*0340*/  UMOV UR4, 0x20 ;  /* 0x0000002000047882 */ /* 0x001fe20000000000 */
[----:B------:R-:W-:Y:S01]  /*0350*/  UMOV UR11, 0x80 ;  /* 0x00000080000b7882 */ /* 0x000fe20000000000 */
[----:B------:R-:W-:Y:S01]  /*0360*/  NOP ;  /* 0x0000000000007918 */ /* 0x000fe20000000000 */
[----:B------:R-:W0:Y:S01]  /*0370*/  SHFL.IDX PT, R5, R5, RZ, 0x1f ;  /* 0x00001fff05057589 */ /* 0x000e2200000e0000 */
[C---:B------:R-:W-:Y:S01]  /*0380*/  VIADD R31, R7.reuse, 0xffffffff ;  /* 0xffffffff071f7836 */ /* 0x040fe20000000000 */
[----:B------:R-:W-:Y:S01]  /*0390*/  ULDC.64 UR36, c[0x0][0x208] ;  /* 0x0000820000247ab9 */ /* 0x000fe20000000a00 */
[----:B------:R-:W-:-:S03]  /*03a0*/  ISETP.NE.AND P2, PT, R7, RZ, PT ;  /* 0x000000ff0700720c */ /* 0x000fc60003f45270 */
[----:B------:R-:W-:Y:S02]  /*03b0*/  ISETP.GE.U32.AND P3, PT, R31, 0x2, PT ;  /* 0x000000021f00780c */ /* 0x000fe40003f66070 */
[----:B-----5:R-:W-:Y:S02]  /*03c0*/  ISETP.NE.OR P0, PT, R6, RZ, !P0 ;  /* 0x000000ff0600720c */ /* 0x020fe40004705670 */
[----:B-1----:R-:W-:Y:S02]  /*03d0*/  ISETP.NE.OR P1, PT, R3, RZ, !P1 ;  /* 0x000000ff0300720c */ /* 0x002fe40004f25670 */
[----:B------:R-:W-:Y:S02]  /*03e0*/  SHF.R.S32.HI R3, RZ, 0x1f, R2 ;  /* 0x0000001fff037819 */ /* 0x000fe40000011402 */
[----:B0-----:R-:W-:Y:S02]  /*03f0*/  R2UR UR43, R5 ;  /* 0x00000000052b72ca */ /* 0x001fe400000e0000 */
[----:B------:R-:W-:-:S05]  /*0400*/  LEA.HI R3, R3, R2, RZ, 0x2 ;  /* 0x0000000203037211 */ /* 0x000fca00078f10ff */
[----:B------:R-:W-:Y:S01]  /*0410*/  VOTEU.ALL UP0, P0 ;  /* 0x00000000003f7886 */ /* 0x000fe20000000000 */
[----:B------:R-:W-:Y:S01]  /*0420*/  LOP3.LUT R3, R3, 0xfffffffc, RZ, 0xc0, !PT ;  /* 0xfffffffc03037812 */ /* 0x000fe200078ec0ff */
[----:B------:R-:W-:-:S03]  /*0430*/  VOTEU.ALL UP1, P1 ;  /* 0x00000000003f7886 */ /* 0x000fc60000820000 */
[----:B------:R-:W0:Y:S01]  /*0440*/  @!UP0 S2UR UR7, SR_CgaCtaId ;  /* 0x00000000000789c3 */ /* 0x000e220000008800 */
[----:B------:R-:W-:Y:S01]  /*0450*/  @!UP0 UMOV UR6, 0x400 ;  /* 0x0000040000068882 */ /* 0x000fe20000000000 */
[----:B------:R-:W-:-:S04]  /*0460*/  @!UP0 UIADD3 UR4, -UR4, 0x100000, URZ ;  /* 0x0010000004048890 */ /* 0x000fc8000fffe13f */
[----:B------:R-:W-:Y:S02]  /*0470*/  @!UP0 USHF.L.U32 UR5, UR4, 0xb, URZ ;  /* 0x0000000b04058899 */ /* 0x000fe4000800063f */
[----:B------:R-:W-:Y:S01]  /*0480*/  @!UP0 USHF.L.U32 UR4, UR4, 0x1, URZ ;  /* 0x0000000104048899 */ /* 0x000fe2000800063f */
[----:B------:R-:W-:Y:S01]  /*0490*/  IMAD.IADD R14, R2, 0x1, -R3 ;  /* 0x00000001020e7824 */ /* 0x000fe200078e0a03 */
[----:B------:R-:W-:Y:S01]  /*04a0*/  @!UP1 UMOV UR9, 0x400 ;  /* 0x0000040000099882 */ /* 0x000fe20000000000 */
[----:B------:R-:W-:Y:S01]  /*04b0*/  VOTEU.ALL UP2, P1 ;  /* 0x00000000003f7886 */ /* 0x000fe20000840000 */
[----:B------:R-:W-:Y:S01]  /*04c0*/  VOTEU.ALL UP3, P1 ;  /* 0x00000000003f7886 */ /* 0x000fe20000860000 */
[----:B------:R-:W-:Y:S01]  /*04d0*/  VOTEU.ALL UP4, P1 ;  /* 0x00000000003f7886 */ /* 0x000fe20000880000 */
[----:B------:R-:W1:Y:S01]  /*04e0*/  @!UP1 S2UR UR10, SR_CgaCtaId ;  /* 0x00000000000a99c3 */ /* 0x000e620000008800 */
[----:B------:R-:W-:Y:S01]  /*04f0*/  VOTEU.ALL UP5, P1 ;  /* 0x00000000003f7886 */ /* 0x000fe200008a0000 */
[----:B------:R-:W-:-:S04]  /*0500*/  SHF.R.S32.HI R3, RZ, 0x1f, R4 ;  /* 0x0000001fff037819 */ /* 0x000fc80000011404 */
[----:B------:R-:W-:-:S04]  /*0510*/  LEA.HI R3, R3, R4, RZ, 0x7 ;  /* 0x0000000403037211 */ /* 0x000fc800078f38ff */
[----:B------:R-:W-:-:S05]  /*0520*/  LOP3.LUT R3, R3, 0xffffff80, RZ, 0xc0, !PT ;  /* 0xffffff8003037812 */ /* 0x000fca00078ec0ff */
[----:B------:R-:W-:Y:S01]  /*0530*/  IMAD.IADD R5, R4, 0x1, -R3 ;  /* 0x0000000104057824 */ /* 0x000fe200078e0a03 */
[----:B0-----:R-:W-:Y:S02]  /*0540*/  @!UP0 ULEA UR8, UR7, UR6, 0x18 ;  /* 0x0000000607088291 */ /* 0x001fe4000f8ec03f */
[----:B------:R-:W-:-:S04]  /*0550*/  @!UP1 UIADD3 UR6, -UR11, 0x100000, URZ ;  /* 0x001000000b069890 */ /* 0x000fc8000fffe13f */
[----:B------:R-:W-:Y:S02]  /*0560*/  @!UP1 USHF.L.U32 UR7, UR6, 0xb, URZ ;  /* 0x0000000b06079899 */ /* 0x000fe4000800063f */
[----:B------:R-:W-:Y:S01]  /*0570*/  @!UP1 USHF.L.U32 UR6, UR6, 0x1, URZ ;  /* 0x0000000106069899 */ /* 0x000fe2000800063f */
[----:B------:R-:W-:Y:S01]  /*0580*/  VOTEU.ALL UP0, P0 ;  /* 0x00000000003f7886 */ /* 0x000fe20000000000 */
[----:B-1----:R-:W-:Y:S01]  /*0590*/  @!UP1 ULEA UR9, UR10, UR9, 0x18 ;  /* 0x000000090a099291 */ /* 0x002fe2000f8ec03f */
[----:B------:R-:W-:Y:S02]  /*05a0*/  VOTEU.ALL UP1, P0 ;  /* 0x00000000003f7886 */ /* 0x000fe40000020000 */
[----:B------:R-:W-:Y:S01]  /*05b0*/  ULDC.64 UR10, c[0x0][0x598] ;  /* 0x00016600000a7ab9 */ /* 0x000fe20000000a00 */
[----:B------:R-:W-:Y:S01]  /*05c0*/  ISETP.NE.AND P0, PT, R14, 0x3, PT ;  /* 0x000000030e00780c */ /* 0x000fe20003f05270 */
[----:B------:R-:W0:Y:S02]  /*05d0*/  FENCE.VIEW.ASYNC.S ;  /* 0x00000000000073c6 */ /* 0x000e240000000000 */
[----:B0-----:R0:W2:Y:S01]  /*05e0*/  @!UP0 SYNCS.EXCH.64 URZ, [UR8+0x80], UR4 ;  /* 0x00008004083f85b2 */ /* 0x0010a20008000100 */
[----:B------:R-:W-:-:S02]  /*05f0*/  ISETP.NE.U32.AND P1, PT, RZ, UR10, PT ;  /* 0x0000000aff007c0c */ /* 0x000fc4000bf25070 */
[----:B------:R-:W-:Y:S02]  /*0600*/  ISETP.EQ.OR P0, PT, R14, RZ, !P0 ;  /* 0x000000ff0e00720c */ /* 0x000fe40004702670 */
[----:B------:R-:W-:Y:S02]  /*0610*/  ISETP.NE.AND.EX P1, PT, RZ, UR11, PT, P1 ;  /* 0x0000000bff007c0c */ /* 0x000fe4000bf25310 */
[----:B------:R-:W-:-:S04]  /*0620*/  ISETP.EQ.AND P0, PT, R7, RZ, P0 ;  /* 0x000000ff0700720c */ /* 0x000fc80000702270 */
[----:B------:R-:W-:-:S04]  /*0630*/  SEL R23, RZ, 0x1, !P0 ;  /* 0x00000001ff177807 */ /* 0x000fc80004000000 */
[----:B------:R-:W-:Y:S01]  /*0640*/  SEL R23, R23, 0x2, P3 ;  /* 0x0000000217177807 */ /* 0x000fe20001800000 */
[----:B------:R0:W2:Y:S01]  /*0650*/  @!UP1 SYNCS.EXCH.64 URZ, [UR8+0x88], UR4 ;  /* 0x00008804083f95b2 */ /* 0x0000a20008000100 */
[----:B------:R-:W-:Y:S01]  /*0660*/  NOP ;  /* 0x0000000000007918 */ /* 0x000fe20000000000 */
[----:B------:R0:W2:Y:S01]  /*0670*/  @!UP2 SYNCS.EXCH.64 URZ, [UR9+0x60], UR6 ;  /* 0x00006006093fa5b2 */ /* 0x0000a20008000100 */
[----:B------:R0:W2:Y:S01]  /*0680*/  @!UP3 SYNCS.EXCH.64 URZ, [UR9+0x68], UR6 ;  /* 0x00006806093fb5b2 */ /* 0x0000a20008000100 */
[----:B------:R0:W2:Y:S01]  /*0690*/  @!UP4 SYNCS.EXCH.64 URZ, [UR9+0x70], UR6 ;  /* 0x00007006093fc5b2 */ /* 0x0000a20008000100 */
[----:B------:R0:W2:Y:S01]  /*06a0*/  @!UP5 SYNCS.EXCH.64 URZ, [UR9+0x78], UR6 ;  /* 0x00007806093fd5b2 */ /* 0x0000a20008000100 */
[----:B------:R-:W-:Y:S01]  /*06b0*/  NOP ;  /* 0x0000000000007918 */ /* 0x000fe20000000000 */
[----:B--234-:R-:W-:Y:S06]  /*06c0*/  BAR.SYNC.DEFER_BLOCKING 0x0 ;  /* 0x0000000000007b1d */ /* 0x01cfec0000010000 */
[----:B0-----:R-:W-:Y:S05]  /*06d0*/  @!P1 BRA `(.L_x_3) ;  /* 0x00000000001c9947 */ /* 0x001fea0003800000 */
[----:B------:R-:W0:Y:S02]  /*06e0*/  LDC.64 R2, c[0x0][0x598] ;  /* 0x00016600ff027b82 */ /* 0x000e240000000a00 */
[----:B0-----:R-:W2:Y:S02]  /*06f0*/  LDG.E.64 R2, desc[UR36][R2.64] ;  /* 0x0000002402027981 */ /* 0x001ea4000c1e1b00 */
[----:B--2---:R-:W-:-:S04]  /*0700*/  ISETP.NE.U32.AND P0, PT, R2, RZ, PT ;  /* 0x000000ff0200720c */ /* 0x004fc80003f05070 */
[----:B------:R-:W-:-:S13]  /*0710*/  ISETP.NE.AND.EX P0, PT, R3, RZ, PT, P0 ;  /* 0x000000ff0300720c */ /* 0x000fda0003f05300 */
[----:B------:R-:W-:Y:S05]  /*0720*/  @!P0 BRA `(.L_x_3) ;  /* 0x0000000000088947 */ /* 0x000fea0003800000 */
[----:B------:R1:W5:Y:S01]  /*0730*/  LD.E R56, desc[UR36][R2.64] ;  /* 0x0000002402387980 */ /* 0x000362000c101900 */
[----:B------:R-:W-:Y:S05]  /*0740*/  BRA `(.L_x_4) ;  /* 0x0000000000247947 */ /* 0x000fea0003800000 */
.L_x_3:
[----:B------:R-:W-:Y:S02]  /*0750*/  ULDC.64 UR4, c[0x0][0x588] ;  /* 0x0001620000047ab9 */ /* 0x000fe40000000a00 */
[----:B------:R-:W-:-:S04]  /*0760*/  ISETP.NE.U32.AND P0, PT, RZ, UR4, PT ;  /* 0x00000004ff007c0c */ /* 0x000fc8000bf05070 */
[----:B------:R-:W-:-:S13]  /*0770*/  ISETP.NE.AND.EX P0, PT, RZ, UR5, PT, P0 ;  /* 0x00000005ff007c0c */ /* 0x000fda000bf05300 */
[----:B------:R-:W-:Y:S05]  /*0780*/  @!P0 BRA `(.L_x_5) ;  /* 0x00000000000c8947 */ /* 0x000fea0003800000 */
[----:B------:R-:W0:Y:S02]  /*0790*/  LDC.64 R56, c[0x0][0x588] ;  /* 0x00016200ff387b82 */ /* 0x000e240000000a00 */
[----:B0-----:R0:W5:Y:S01]  /*07a0*/  LDG.E R56, desc[UR36][R56.64] ;  /* 0x0000002438387981 */ /* 0x001162000c1e1900 */
[----:B------:R-:W-:Y:S05]  /*07b0*/  BRA `(.L_x_4) ;  /* 0x0000000000087947 */ /* 0x000fea0003800000 */
.L_x_5:
[----:B------:R-:W-:Y:S02]  /*07c0*/  ULDC UR4, c[0x0][0x580] ;  /* 0x0001600000047ab9 */ /* 0x000fe40000000800 */
[----:B------:R-:W-:-:S07]  /*07d0*/  IMAD.U32 R56, RZ, RZ, UR4 ;  /* 0x00000004ff387e24 */ /* 0x000fce000f8e00ff */
.L_x_4:
[----:B------:R-:W-:Y:S02]  /*07e0*/  ULDC.64 UR4, c[0x0][0x5a0] ;  /* 0x0001680000047ab9 */ /* 0x000fe40000000a00 */
[----:B------:R-:W-:-:S04]  /*07f0*/  ISETP.NE.U32.AND P0, PT, RZ, UR4, PT ;  /* 0x00000004ff007c0c */ /* 0x000fc8000bf05070 */
[----:B------:R-:W-:-:S13]  /*0800*/  ISETP.NE.AND.EX P0, PT, RZ, UR5, PT, P0 ;  /* 0x00000005ff007c0c */ /* 0x000fda000bf05300 */
[----:B------:R-:W-:Y:S05]  /*0810*/  @!P0 BRA `(.L_x_6) ;  /* 0x00000000001c8947 */ /* 0x000fea0003800000 */
[----:B-1----:R-:W1:Y:S02]  /*0820*/  LDC.64 R2, c[0x0][0x5a0] ;  /* 0x00016800ff027b82 */ /* 0x002e640000000a00 */
[----:B-1----:R-:W2:Y:S02]  /*0830*/  LDG.E.64 R2, desc[UR36][R2.64] ;  /* 0x0000002402027981 */ /* 0x002ea4000c1e1b00 */
[----:B--2---:R-:W-:-:S04]  /*0840*/  ISETP.NE.U32.AND P0, PT, R2, RZ, PT ;  /* 0x000000ff0200720c */ /* 0x004fc80003f05070 */
[----:B------:R-:W-:-:S13]  /*0850*/  ISETP.NE.AND.EX P0, PT, R3, RZ, PT, P0 ;  /* 0x000000ff0300720c */ /* 0x000fda0003f05300 */
[----:B------:R-:W-:Y:S05]  /*0860*/  @!P0 BRA `(.L_x_6) ;  /* 0x0000000000088947 */ /* 0x000fea0003800000 */
[----:B0-----:R2:W5:Y:S01]  /*0870*/  LD.E R57, desc[UR36][R2.64] ;  /* 0x0000002402397980 */ /* 0x001562000c101900 */
[----:B------:R-:W-:Y:S05]  /*0880*/  BRA `(.L_x_7) ;  /* 0x0000000000247947 */ /* 0x000fea0003800000 */
.L_x_6:
[----:B------:R-:W-:Y:S02]  /*0890*/  ULDC.64 UR4, c[0x0][0x590] ;  /* 0x0001640000047ab9 */ /* 0x000fe40000000a00 */
[----:B------:R-:W-:-:S04]  /*08a0*/  ISETP.NE.U32.AND P0, PT, RZ, UR4, PT ;  /* 0x00000004ff007c0c */ /* 0x000fc8000bf05070 */
[----:B------:R-:W-:-:S13]  /*08b0*/  ISETP.NE.AND.EX P0, PT, RZ, UR5, PT, P0 ;  /* 0x00000005ff007c0c */ /* 0x000fda000bf05300 */
[----:B------:R-:W-:Y:S05]  /*08c0*/  @!P0 BRA `(.L_x_8) ;  /* 0x00000000000c8947 */ /* 0x000fea0003800000 */
[----:B-1----:R-:W0:Y:S02]  /*08d0*/  LDC.64 R2, c[0x0][0x590] ;  /* 0x00016400ff027b82 */ /* 0x002e240000000a00 */
[----:B0-----:R0:W5:Y:S01]  /*08e0*/  LDG.E R57, desc[UR36][R2.64] ;  /* 0x0000002402397981 */ /* 0x001162000c1e1900 */
[----:B------:R-:W-:Y:S05]  /*08f0*/  BRA `(.L_x_7) ;  /* 0x0000000000087947 */ /* 0x000fea0003800000 */
.L_x_8:
[----:B------:R-:W-:Y:S02]  /*0900*/  ULDC UR4, c[0x0][0x584] ;  /* 0x0001610000047ab9 */ /* 0x000fe40000000800 */
[----:B0-----:R-:W-:-:S07]  /*0910*/  IMAD.U32 R57, RZ, RZ, UR4 ;  /* 0x00000004ff397e24 */ /* 0x001fce000f8e00ff */
.L_x_7:
[----:B012---:R-:W0:Y:S01]  /*0920*/  LDC R2, c[0x0][0x65c] ;  /* 0x00019700ff027b82 */ /* 0x007e220000000800 */
[----:B------:R-:W1:Y:S01]  /*0930*/  S2R R15, SR_CTAID.Y ;  /* 0x00000000000f7919 */ /* 0x000e620000002600 */
[----:B------:R-:W-:Y:S01]  /*0940*/  ULDC UR6, c[0x0][0x28c] ;  /* 0x0000a30000067ab9 */ /* 0x000fe20000000800 */
[----:B------:R-:W-:Y:S01]  /*0950*/  ISETP.NE.AND P0, PT, R7, 0x2, PT ;  /* 0x000000020700780c */ /* 0x000fe20003f05270 */
[----:B------:R-:W-:Y:S01]  /*0960*/  UIADD3 UR6, UR6, 0x3f, URZ ;  /* 0x0000003f06067890 */ /* 0x000fe2000fffe03f */
[----:B------:R-:W2:Y:S01]  /*0970*/  S2R R6, SR_CTAID.X ;  /* 0x0000000000067919 */ /* 0x000ea20000002500 */
[----:B------:R-:W-:Y:S01]  /*0980*/  UMOV UR38, URZ ;  /* 0x0000003f00267c82 */ /* 0x000fe20008000000 */
[----:B------:R-:W-:Y:S01]  /*0990*/  UMOV UR39, URZ ;  /* 0x0000003f00277c82 */ /* 0x000fe20008000000 */
[----:B------:R-:W-:Y:S01]  /*09a0*/  USHF.R.S32.HI UR7, URZ, 0x1f, UR6 ;  /* 0x0000001f3f077899 */ /* 0x000fe20008011406 */
[----:B------:R-:W-:-:S03]  /*09b0*/  ULDC.64 UR8, c[0x0][0x650] ;  /* 0x0001940000087ab9 */ /* 0x000fc60000000a00 */
[----:B------:R-:W-:-:S04]  /*09c0*/  ULEA.HI UR7, UR7, UR6, URZ, 0x6 ;  /* 0x0000000607077291 */ /* 0x000fc8000f8f303f */
[----:B------:R-:W-:Y:S01]  /*09d0*/  USHF.R.S32.HI UR40, URZ, 0x6, UR7 ;  /* 0x000000063f287899 */ /* 0x000fe20008011407 */
[----:B0-----:R-:W-:-:S13]  /*09e0*/  ISETP.NE.AND P1, PT, R2, 0x1, PT ;  /* 0x000000010200780c */ /* 0x001fda0003f25270 */
[----:B------:R-:W2:Y:S01]  /*09f0*/  @P1 LDC R17, c[0x0][0x10] ;  /* 0x00000400ff111b82 */ /* 0x000ea20000000800 */
[----:B-1----:R-:W-:Y:S02]  /*0a00*/  @P1 IMAD.MOV.U32 R8, RZ, RZ, R15 ;  /* 0x000000ffff081224 */ /* 0x002fe400078e000f */
[----:B------:R-:W-:Y:S02]  /*0a10*/  @P1 IMAD.MOV.U32 R9, RZ, RZ, RZ ;  /* 0x000000ffff091224 */ /* 0x000fe400078e00ff */
[----:B------:R-:W-:-:S03]  /*0a20*/  @P1 IMAD.MOV.U32 R7, RZ, RZ, RZ ;  /* 0x000000ffff071224 */ /* 0x000fc600078e00ff */
[----:B------:R-:W0:Y:S01]  /*0a30*/  @!P1 LDC R3, c[0x0][0xc] ;  /* 0x00000300ff039b82 */ /* 0x000e220000000800 */
[----:B------:R-:W-:Y:S01]  /*0a40*/  ULDC UR4, c[0x0][0xc] ;  /* 0x0000030000047ab9 */ /* 0x000fe20000000800 */
[----:B------:R-:W-:Y:S02]  /*0a50*/  ULDC UR5, c[0x0][0x10] ;  /* 0x0000040000057ab9 */ /* 0x000fe40000000800 */
[----:B------:R-:W-:-:S04]  /*0a60*/  UIMAD.WIDE.U32 UR4, UR4, UR5, URZ ;  /* 0x00000005040472a5 */ /* 0x000fc8000f8e003f */
[----:B------:R-:W1:Y:S01]  /*0a70*/  LDC R0, c[0x0][0x14] ;  /* 0x00000500ff007b82 */ /* 0x000e620000000800 */
[----:B--2---:R-:W-:-:S04]  /*0a80*/  @P1 IMAD.WIDE.U32 R16, R6, R17, R8 ;  /* 0x0000001106101225 */ /* 0x004fc800078e0008 */
[----:B------:R-:W-:Y:S02]  /*0a90*/  @P1 IMAD.IADD R17, R17, 0x1, R7 ;  /* 0x0000000111111824 */ /* 0x000fe400078e0207 */
[----:B------:R-:W-:Y:S02]  /*0aa0*/  IMAD.MOV.U32 R7, RZ, RZ, RZ ;  /* 0x000000ffff077224 */ /* 0x000fe400078e00ff */
[----:B0-----:R-:W-:-:S04]  /*0ab0*/  @!P1 IMAD.WIDE.U32 R8, R3, R15, R6 ;  /* 0x0000000f03089225 */ /* 0x001fc800078e0006 */
[----:B------:R-:W-:Y:S02]  /*0ac0*/  @!P1 IMAD.MOV.U32 R16, RZ, RZ, R8 ;  /* 0x000000ffff109224 */ /* 0x000fe400078e0008 */
[----:B-1----:R-:W-:-:S04]  /*0ad0*/  IMAD.WIDE.U32 R10, R0, UR4, RZ ;  /* 0x00000004000a7c25 */ /* 0x002fc8000f8e00ff */
[----:B------:R-:W-:Y:S01]  /*0ae0*/  IMAD R3, R0, UR5, RZ ;  /* 0x0000000500037c24 */ /* 0x000fe2000f8e02ff */
[----:B------:R0:W-:Y:S01]  /*0af0*/  STL.64 [R1], R10 ;  /* 0x0000000a01007387 */ /* 0x0001e20000100a00 */
[----:B------:R-:W-:Y:S02]  /*0b00*/  @!P1 IMAD.MOV.U32 R17, RZ, RZ, R9 ;  /* 0x000000ffff119224 */ /* 0x000fe400078e0009 */
[----:B------:R-:W-:Y:S01]  /*0b10*/  IMAD.IADD R0, R11, 0x1, R3 ;  /* 0x000000010b007824 */ /* 0x000fe200078e0203 */
[----:B------:R-:W-:Y:S06]  /*0b20*/  @P0 BRA `(.L_x_9) ;  /* 0x0000000000200947 */ /* 0x000fec0003800000 */
[----:B------:R-:W-:Y:S01]  /*0b30*/  UISETP.GE.U32.AND UP0, UPT, UR40, 0x5, UPT ;  /* 0x000000052800788c */ /* 0x000fe2000bf06070 */
[----:B------:R-:W-:Y:S01]  /*0b40*/  IADD3 R16, P0, R16, R10, RZ ;  /* 0x0000000a10107210 */ /* 0x000fe20007f1e0ff */
[----:B------:R-:W-:Y:S01]  /*0b50*/  UIMAD.WIDE.U32 UR4, UR40, -0x33333333, URZ ;  /* 0xcccccccd280478a5 */ /* 0x000fe2000f8e003f */
[----:B------:R-:W-:-:S03]  /*0b60*/  UMOV UR39, URZ ;  /* 0x0000003f00277c82 */ /* 0x000fc60008000000 */
[----:B------:R-:W-:Y:S01]  /*0b70*/  USHF.R.U32.HI UR4, URZ, 0x2, UR5 ;  /* 0x000000023f047899 */ /* 0x000fe20008011605 */
[----:B------:R-:W-:-:S03]  /*0b80*/  IMAD.X R17, R0, 0x1, R17, P0 ;  /* 0x0000000100117824 */ /* 0x000fc600000e0611 */
[----:B------:R-:W-:Y:S02]  /*0b90*/  UIMAD UR38, UR4, -0x5, UR40 ;  /* 0xfffffffb042678a4 */ /* 0x000fe4000f8e0228 */
[----:B------:R-:W-:-:S12]  /*0ba0*/  @UP0 ULOP3.LUT UR39, UR4, 0x1, URZ, 0xc0, !UPT ;  /* 0x0000000104270892 */ /* 0x000fd8000f8ec03f */
.L_x_9:
[----:B------:R-:W-:Y:S01]  /*0bb0*/  ISETP.GE.U32.AND P0, PT, R16, UR8, PT ;  /* 0x0000000810007c0c */ /* 0x000fe2000bf06070 */
[----:B------:R-:W-:Y:S01]  /*0bc0*/  IMAD.MOV.U32 R22, RZ, RZ, -0x1 ;  /* 0xffffffffff167424 */ /* 0x000fe200078e00ff */
[----:B------:R-:W-:Y:S01]  /*0bd0*/  PRMT R3, RZ, 0x7610, R3 ;  /* 0x00007610ff037816 */ /* 0x000fe20000000003 */
[----:B------:R-:W-:Y:S01]  /*0be0*/  IMAD.MOV.U32 R18, RZ, RZ, -0x1 ;  /* 0xffffffffff127424 */ /* 0x000fe200078e00ff */
[----:B------:R-:W-:Y:S01]  /*0bf0*/  ISETP.GE.U32.AND.EX P0, PT, R17, UR9, PT, P0 ;  /* 0x0000000911007c0c */ /* 0x000fe2000bf06100 */
[----:B------:R-:W-:-:S12]  /*0c00*/  IMAD.MOV.U32 R19, RZ, RZ, -0x1 ;  /* 0xffffffffff137424 */ /* 0x000fd800078e00ff */
[----:B------:R-:W-:Y:S05]  /*0c10*/  @P0 BRA `(.L_x_10) ;  /* 0x0000000400580947 */ /* 0x000fea0003800000 */
[----:B------:R-:W1:Y:S01]  /*0c20*/  LDC.64 R20, c[0x0][0x628] ;  /* 0x00018a00ff147b82 */ /* 0x000e620000000a00 */
[----:B------:R-:W-:Y:S02]  /*0c30*/  IMAD.MOV.U32 R8, RZ, RZ, R16 ;  /* 0x000000ffff087224 */ /* 0x000fe400078e0010 */
[----:B------:R-:W-:-:S05]  /*0c40*/  IMAD.MOV.U32 R9, RZ, RZ, R17 ;  /* 0x000000ffff097224 */ /* 0x000fca00078e0011 */
[----:B------:R-:W2:Y:S08]  /*0c50*/  LDC R18, c[0x0][0x630] ;  /* 0x00018c00ff127b82 */ /* 0x000eb00000000800 */
[----:B------:R-:W3:Y:S01]  /*0c60*/  LDC.64 R24, c[0x0][0x620] ;  /* 0x00018800ff187b82 */ /* 0x000ee20000000a00 */
[----:B-1----:R-:W-:-:S04]  /*0c70*/  ISETP.NE.U32.AND P0, PT, R20, RZ, PT ;  /* 0x000000ff1400720c */ /* 0x002fc80003f05070 */
[----:B------:R-:W-:-:S13]  /*0c80*/  ISETP.NE.AND.EX P0, PT, R21, RZ, PT, P0 ;  /* 0x000000ff1500720c */ /* 0x000fda0003f05300 */
[----:B--23--:R-:W-:Y:S05]  /*0c90*/  @!P0 BRA `(.L_x_11) ;  /* 0x0000000000288947 */ /* 0x00cfea0003800000 */
[----:B------:R-:W1:Y:S02]  /*0ca0*/  LDC R3, c[0x0][0x634] ;  /* 0x00018d00ff037b82 */ /* 0x000e640000000800 */
[----:B-1----:R-:W-:-:S05]  /*0cb0*/  IADD3 R3, P0, R16, R3, RZ ;  /* 0x0000000310037210 */ /* 0x002fca0007f1e0ff */
[----:B------:R-:W-:-:S04]  /*0cc0*/  IMAD.X R19, RZ, RZ, R17, P0 ;  /* 0x000000ffff137224 */ /* 0x000fc800000e0611 */
[----:B------:R-:W-:-:S04]  /*0cd0*/  IMAD.WIDE.U32 R8, R19, R20, RZ ;  /* 0x0000001413087225 */ /* 0x000fc800078e00ff */
[----:B0-----:R-:W-:-:S04]  /*0ce0*/  IMAD.WIDE.U32 R10, P0, R3, R21, R8 ;  /* 0x00000015030a7225 */ /* 0x001fc80007800008 */
[----:B------:R-:W-:-:S04]  /*0cf0*/  IMAD.WIDE.U32 R8, R3, R20, RZ ;  /* 0x0000001403087225 */ /* 0x000fc800078e00ff */
[----:B------:R-:W-:Y:S01]  /*0d00*/  IMAD.X R13, RZ, RZ, RZ, P0 ;  /* 0x000000ffff0d7224 */ /* 0x000fe200000e06ff */
[----:B------:R-:W-:Y:S01]  /*0d10*/  IADD3 RZ, P0, R9, R10, RZ ;  /* 0x0000000a09ff7210 */ /* 0x000fe20007f1e0ff */
[----:B------:R-:W-:-:S04]  /*0d20*/  IMAD.MOV.U32 R12, RZ, RZ, R11 ;  /* 0x000000ffff0c7224 */ /* 0x000fc800078e000b */
[----:B------:R-:W-:-:S08]  /*0d30*/  IMAD.WIDE.U32.X R8, R19, R21, R12, P0 ;  /* 0x0000001513087225 */ /* 0x000fd000000e040c */
.L_x_11:
[-CC-:B------:R-:W-:Y:S01]  /*0d40*/  SHF.R.U64 R30, R8, R18.reuse, R9.reuse ;  /* 0x00000012081e7219 */ /* 0x180fe20000001209 */
[----:B------:R-:W1:Y:S01]  /*0d50*/  LDC R12, c[0x0][0x618] ;  /* 0x00018600ff0c7b82 */ /* 0x000e620000000800 */
[----:B------:R-:W-:Y:S01]  /*0d60*/  SHF.R.U32.HI R7, RZ, R18, R9 ;  /* 0x00000012ff077219 */ /* 0x000fe20000011609 */
[----:B------:R-:W-:Y:S01]  /*0d70*/  ULDC UR4, c[0x0][0x150] ;  /* 0x0000540000047ab9 */ /* 0x000fe20000000800 */
[----:B0-----:R-:W-:Y:S02]  /*0d80*/  IADD3 R11, P0, RZ, -R30, RZ ;  /* 0x8000001eff0b7210 */ /* 0x001fe40007f1e0ff */
[----:B------:R-:W-:-:S03]  /*0d90*/  I2FP.F32.U32 R3, R6 ;  /* 0x0000000600037245 */ /* 0x000fc60000201000 */
[----:B------:R-:W0:Y:S01]  /*0da0*/  LDC.64 R26, c[0x0][0x640] ;  /* 0x00019000ff1a7b82 */ /* 0x000e220000000a00 */
[----:B------:R-:W-:Y:S02]  /*0db0*/  IMAD.X R13, RZ, RZ, ~R7, P0 ;  /* 0x000000ffff0d7224 */ /* 0x000fe400000e0e07 */
[----:B------:R-:W-:Y:S01]  /*0dc0*/  FMUL R3, R3, UR4 ;  /* 0x0000000403037c20 */ /* 0x000fe20008400000 */
[----:B------:R-:W-:Y:S01]  /*0dd0*/  IMAD.WIDE.U32 R8, R11, R24, R16 ;  /* 0x000000180b087225 */ /* 0x000fe200078e0010 */
[----:B------:R-:W-:-:S03]  /*0de0*/  ULDC UR4, c[0x0][0x154] ;  /* 0x0000550000047ab9 */ /* 0x000fc60000000800 */
[----:B------:R-:W-:Y:S01]  /*0df0*/  IMAD R10, R13, R24, RZ ;  /* 0x000000180d0a7224 */ /* 0x000fe200078e02ff */
[----:B------:R-:W2:Y:S01]  /*0e00*/  LDC R7, c[0x0][0x144] ;  /* 0x00005100ff077b82 */ /* 0x000ea20000000800 */
[----:B------:R-:W3:Y:S02]  /*0e10*/  F2I.U32.TRUNC.NTZ R3, R3 ;  /* 0x0000000300037305 */ /* 0x000ee4000020f000 */
[----:B------:R-:W-:-:S04]  /*0e20*/  IMAD R11, R11, R25, R10 ;  /* 0x000000190b0b7224 */ /* 0x000fc800078e020a */
[----:B------:R-:W-:Y:S01]  /*0e30*/  IMAD.IADD R9, R9, 0x1, R11 ;  /* 0x0000000109097824 */ /* 0x000fe200078e020b */
[----:B------:R-:W4:Y:S01]  /*0e40*/  LDC R18, c[0x0][0x608] ;  /* 0x00018200ff127b82 */ /* 0x000f220000000800 */
[----:B------:R-:W-:-:S03]  /*0e50*/  IMAD.MOV.U32 R11, RZ, RZ, -0x1 ;  /* 0xffffffffff0b7424 */ /* 0x000fc600078e00ff */
[-C--:B-1----:R-:W-:Y:S02]  /*0e60*/  SHF.R.U64 R22, R8, R12.reuse, R9 ;  /* 0x0000000c08167219 */ /* 0x082fe40000001209 */
[----:B------:R-:W-:Y:S02]  /*0e70*/  I2FP.F32.U32 R8, R15 ;  /* 0x0000000f00087245 */ /* 0x000fe40000201000 */
[----:B------:R-:W1:Y:S01]  /*0e80*/  LDC R24, c[0x0][0x658] ;  /* 0x00019600ff187b82 */ /* 0x000e620000000800 */
[----:B0-----:R-:W-:Y:S01]  /*0e90*/  ISETP.NE.U32.AND P0, PT, R26, RZ, PT ;  /* 0x000000ff1a00720c */ /* 0x001fe20003f05070 */
[----:B---3--:R-:W-:Y:S01]  /*0ea0*/  IMAD.MOV R10, RZ, RZ, -R3 ;  /* 0x000000ffff0a7224 */ /* 0x008fe200078e0a03 */
[----:B------:R-:W-:Y:S01]  /*0eb0*/  SHF.R.U32.HI R9, RZ, R12, R9 ;  /* 0x0000000cff097219 */ /* 0x000fe20000011609 */
[----:B------:R-:W-:Y:S01]  /*0ec0*/  FMUL R8, R8, UR4 ;  /* 0x0000000408087c20 */ /* 0x000fe20008400000 */
[----:B------:R-:W-:-:S03]  /*0ed0*/  ISETP.NE.AND.EX P0, PT, R27, RZ, PT, P0 ;  /* 0x000000ff1b00720c */ /* 0x000fc60003f05300 */
[----:B------:R-:W0:Y:S01]  /*0ee0*/  LDC R20, c[0x0][0x148] ;  /* 0x00005200ff147b82 */ /* 0x000e220000000800 */
[----:B--2---:R-:W-:-:S07]  /*0ef0*/  IMAD R3, R7, R10, R6 ;  /* 0x0000000a07037224 */ /* 0x004fce00078e0206 */
[----:B------:R-:W2:Y:S01]  /*0f00*/  LDC R21, c[0x0][0x600] ;  /* 0x00018000ff157b82 */ /* 0x000ea20000000800 */
[-CC-:B----4-:R-:W-:Y:S02]  /*0f10*/  SHF.R.U64 R32, R22, R18.reuse, R9.reuse ;  /* 0x0000001216207219 */ /* 0x190fe40000001209 */
[----:B------:R-:W-:Y:S01]  /*0f20*/  SHF.R.U32.HI R7, RZ, R18, R9 ;  /* 0x00000012ff077219 */ /* 0x000fe20000011609 */
[----:B------:R-:W-:Y:S01]  /*0f30*/  IMAD.MOV.U32 R9, RZ, RZ, 0x1 ;  /* 0x00000001ff097424 */ /* 0x000fe200078e00ff */
[----:B------:R3:W4:Y:S03]  /*0f40*/  F2I.U32.TRUNC.NTZ R18, R8 ;  /* 0x0000000800127305 */ /* 0x000726000020f000 */
[----:B------:R-:W0:Y:S01]  /*0f50*/  LDC R25, c[0x0][0x648] ;  /* 0x00019200ff197b82 */ /* 0x000e220000000800 */
[-C--:B-1----:R-:W-:Y:S02]  /*0f60*/  SHF.L.U32 R6, R11, R24.reuse, RZ ;  /* 0x000000180b067219 */ /* 0x082fe400000006ff */
[----:B------:R-:W-:-:S02]  /*0f70*/  SHF.R.U64 R34, R32, R24, R7 ;  /* 0x0000001820227219 */ /* 0x000fc40000001207 */
[----:B------:R-:W-:Y:S02]  /*0f80*/  LOP3.LUT R13, RZ, R6, RZ, 0x33, !PT ;  /* 0x00000006ff0d7212 */ /* 0x000fe400078e33ff */
[-C--:B------:R-:W-:Y:S01]  /*0f90*/  SHF.R.U32.HI R7, RZ, R24.reuse, R7 ;  /* 0x00000018ff077219 */ /* 0x080fe20000011607 */
[----:B------:R-:W1:Y:S01]  /*0fa0*/  LDC R29, c[0x0][0x638] ;  /* 0x00018e00ff1d7b82 */ /* 0x000e620000000800 */
[----:B------:R-:W-:Y:S01]  /*0fb0*/  SHF.L.U32 R12, R9, R24, RZ ;  /* 0x00000018090c7219 */ /* 0x000fe200000006ff */
[----:B------:R-:W-:-:S06]  /*0fc0*/  IMAD.MOV.U32 R6, RZ, RZ, R34 ;  /* 0x000000ffff067224 */ /* 0x000fcc00078e0022 */
[----:B------:R-:W0:Y:S01]  /*0fd0*/  LDC R28, c[0x0][0x610] ;  /* 0x00018400ff1c7b82 */ /* 0x000e220000000800 */
[----:B---34-:R-:W-:Y:S05]  /*0fe0*/  @!P0 BRA `(.L_x_12) ;  /* 0x0000000000288947 */ /* 0x018fea0003800000 */
[----:B------:R-:W3:Y:S02]  /*0ff0*/  LDC R11, c[0x0][0x64c] ;  /* 0x00019300ff0b7b82 */ /* 0x000ee40000000800 */
[----:B---3--:R-:W-:-:S05]  /*1000*/  IADD3 R11, P0, R34, R11, RZ ;  /* 0x0000000b220b7210 */ /* 0x008fca0007f1e0ff */
[----:B------:R-:W-:-:S04]  /*1010*/  IMAD.X R19, RZ, RZ, R7, P0 ;  /* 0x000000ffff137224 */ /* 0x000fc800000e0607 */
[----:B------:R-:W-:-:S04]  /*1020*/  IMAD.WIDE.U32 R6, R19, R26, RZ ;  /* 0x0000001a13067225 */ /* 0x000fc800078e00ff */
[----:B------:R-:W-:-:S04]  /*1030*/  IMAD.WIDE.U32 R8, P0, R11, R27, R6 ;  /* 0x0000001b0b087225 */ /* 0x000fc80007800006 */
[----:B------:R-:W-:-:S04]  /*1040*/  IMAD.WIDE.U32 R6, R11, R26, RZ ;  /* 0x0000001a0b067225 */ /* 0x000fc800078e00ff */
[----:B------:R-:W-:Y:S01]  /*1050*/  IMAD.X R11, RZ, RZ, RZ, P0 ;  /* 0x000000ffff0b7224 */ /* 0x000fe200000e06ff */
[----:B------:R-:W-:Y:S01]  /*1060*/  IADD3 RZ, P0, R7, R8, RZ ;  /* 0x0000000807ff7210 */ /* 0x000fe20007f1e0ff */
[----:B------:R-:W-:-:S04]  /*1070*/  IMAD.MOV.U32 R10, RZ, RZ, R9 ;  /* 0x000000ffff0a7224 */ /* 0x000fc800078e0009 */
[----:B------:R-:W-:-:S08]  /*1080*/  IMAD.WIDE.U32.X R6, R19, R27, R10, P0 ;  /* 0x0000001b13067225 */ /* 0x000fd000000e040a */
.L_x_12:
[----:B0-----:R-:W-:Y:S01]  /*1090*/  SHF.R.U64 R6, R6, R25, R7 ;  /* 0x0000001906067219 */ /* 0x001fe20000001207 */
[----:B--2---:R-:W-:Y:S01]  /*10a0*/  VIADD R7, R21, 0xffffffff ;  /* 0xffffffff15077836 */ /* 0x004fe20000000000 */
[----:B------:R-:W-:Y:S01]  /*10b0*/  LOP3.LUT R13, R32, R13, RZ, 0xc0, !PT ;  /* 0x0000000d200d7212 */ /* 0x000fe200078ec0ff */
[----:B------:R-:W-:Y:S02]  /*10c0*/  IMAD.MOV R18, RZ, RZ, -R18 ;  /* 0x000000ffff127224 */ /* 0x000fe400078e0a12 */
[----:B------:R-:W-:Y:S01]  /*10d0*/  IMAD.MOV R8, RZ, RZ, -R6 ;  /* 0x000000ffff087224 */ /* 0x000fe200078e0a06 */
[----:B------:R-:W-:Y:S01]  /*10e0*/  LOP3.LUT R7, R22, R7, RZ, 0xc0, !PT ;  /* 0x0000000716077212 */ /* 0x000fe200078ec0ff */
[----:B------:R-:W-:Y:S02]  /*10f0*/  IMAD R12, R12, R6, R13 ;  /* 0x000000060c0c7224 */ /* 0x000fe400078e020d */
[----:B------:R-:W-:Y:S02]  /*1100*/  @P1 IMAD R3, R20, R18, R15 ;  /* 0x0000001214031224 */ /* 0x000fe400078e020f */
[----:B-1----:R-:W-:-:S02]  /*1110*/  IMAD R6, R8, R29, R34 ;  /* 0x0000001d08067224 */ /* 0x002fc400078e0222 */
[----:B------:R-:W-:Y:S02]  /*1120*/  IMAD R22, R12, R28, R3 ;  /* 0x0000001c0c167224 */ /* 0x000fe400078e0203 */
[----:B------:R-:W-:Y:S02]  /*1130*/  IMAD R7, R6, R21, R7 ;  /* 0x0000001506077224 */ /* 0x000fe400078e0207 */
[----:B------:R-:W-:Y:S02]  /*1140*/  IMAD.MOV.U32 R3, RZ, RZ, 0x1 ;  /* 0x00000001ff037424 */ /* 0x000fe400078e00ff */
[----:B------:R-:W-:Y:S01]  /*1150*/  IMAD.MOV.U32 R19, RZ, RZ, R30 ;  /* 0x000000ffff137224 */ /* 0x000fe200078e001e */
[----:B------:R-:W-:Y:S02]  /*1160*/  SEL R18, R7, R22, !P1 ;  /* 0x0000001607127207 */ /* 0x000fe40004800000 */
[----:B------:R-:W-:-:S07]  /*1170*/  SEL R22, R22, R7, !P1 ;  /* 0x0000000716167207 */ /* 0x000fce0004800000 */
.L_x_10:
[----:B------:R-:W-:Y:S05]  /*1180*/  @!P2 BRA `(.L_x_13) ;  /* 0x000000340044a947 */ /* 0x000fea0003800000 */
[----:B------:R-:W-:-:S13]  /*1190*/  ISETP.GT.U32.AND P0, PT, R31, 0x1, PT ;  /* 0x000000011f00780c */ /* 0x000fda0003f04070 */
[----:B------:R-:W-:Y:S05]  /*11a0*/  @P0 EXIT ;  /* 0x000000000000094d */ /* 0x000fea0003800000 */
.L_x_14:
[----:B------:R-:W-:-:S08]  /*11b0*/  NOP ;  /* 0x0000000000007918 */ /* 0x000fd00000000000 */
[----:B------:R-:W1:Y:S02]  /*11c0*/  USETMAXREG.TRY_ALLOC.CTAPOOL UP0, 0xe8 ;  /* 0x000000e8000079c8 */ /* 0x000e640008000600 */
[----:B-1----:R-:W-:-:S13]  /*11d0*/  PLOP3.LUT P0, PT, PT, PT, UP0, 0x80, 0x0 ;  /* 0x000000000000781c */ /* 0x002fda0003f0f008 */
[----:B------:R-:W-:Y:S05]  /*11e0*/  @!P0 BRA `(.L_x_14) ;  /* 0xfffffffc00f08947 */ /* 0x000fea000383ffff */
[----:B------:R-:W-:-:S13]  /*11f0*/  LOP3.LUT P0, RZ, R3, 0xff, RZ, 0xc0, !PT ;  /* 0x000000ff03ff7812 */ /* 0x000fda000780c0ff */
[----:B------:R-:W-:Y:S05]  /*1200*/  @!P0 EXIT ;  /* 0x000000000000894d */ /* 0x000fea0003800000 */
[----:B------:R-:W2:Y:S01]  /*1210*/  LDL.64 R8, [R1] ;  /* 0x0000000001087983 */ /* 0x000ea20000100a00 */
[----:B------:R-:W-:Y:S01]  /*1220*/  SHF.R.S32.HI R4, RZ, 0x1f, R5 ;  /* 0x0000001fff047819 */ /* 0x000fe20000011405 */
[----:B------:R-:W1:Y:S01]  /*1230*/  S2UR UR4, SR_CgaCtaId ;  /* 0x00000000000479c3 */ /* 0x000e620000008800 */
[----:B------:R-:W-:Y:S01]  /*1240*/  UMOV UR41, 0x400 ;  /* 0x0000040000297882 */ /* 0x000fe20000000000 */
[----:B------:R-:W-:Y:S01]  /*1250*/  UISETP.LT.AND UP0, UPT, UR40, 0x1, UPT ;  /* 0x000000012800788c */ /* 0x000fe2000bf01270 */
[CC--:B------:R-:W-:Y:S01]  /*1260*/  LEA.HI R3, R4.reuse, R5.reuse, RZ, 0x2 ;  /* 0x0000000504037211 */ /* 0x0c0fe200078f10ff */
[----:B------:R-:W-:Y:S01]  /*1270*/  UIADD3 UR5, UR43, -0x1, URZ ;  /* 0xffffffff2b057890 */ /* 0x000fe2000fffe03f */
[----:B------:R-:W-:Y:S01]  /*1280*/  LEA.HI R4, R4, R5, RZ, 0x5 ;  /* 0x0000000504047211 */ /* 0x000fe200078f28ff */
[----:B------:R-:W-:Y:S01]  /*1290*/  USEL UR42, UR40, 0x1, UP0 ;  /* 0x00000001282a7887 */ /* 0x000fe20008000000 */
[--C-:B------:R-:W-:Y:S01]  /*12a0*/  SHF.R.S32.HI R58, RZ, 0x2, R3.reuse ;  /* 0x00000002ff3a7819 */ /* 0x100fe20000011403 */
[----:B------:R-:W3:Y:S01]  /*12b0*/  LDC R64, c[0x0][0x658] ;  /* 0x00019600ff407b82 */ /* 0x000ee20000000800 */
[----:B------:R-:W-:Y:S01]  /*12c0*/  SHF.R.S32.HI R7, RZ, 0x1f, R3 ;  /* 0x0000001fff077819 */ /* 0x000fe20000011403 */
[----:B------:R-:W-:Y:S01]  /*12d0*/  UISETP.NE.AND UP0, UPT, UR5, URZ, UPT ;  /* 0x0000003f0500728c */ /* 0x000fe2000bf05270 */
[----:B------:R-:W-:Y:S01]  /*12e0*/  LOP3.LUT R6, R3, 0xfffffffc, RZ, 0xc0, !PT ;  /* 0xfffffffc03067812 */ /* 0x000fe200078ec0ff */
[----:B------:R-:W-:Y:S01]  /*12f0*/  ULDC UR8, c[0x0][0x284] ;  /* 0x0000a10000087ab9 */ /* 0x000fe20000000800 */
[----:B------:R-:W-:Y:S01]  /*1300*/  LEA.HI R7, R7, R58, RZ, 0x3 ;  /* 0x0000003a07077211 */ /* 0x000fe200078f18ff */
[----:B------:R-:W-:Y:S01]  /*1310*/  USEL UR7, URZ, 0x1, UP0 ;  /* 0x000000013f077887 */ /* 0x000fe20008000000 */
[----:B------:R-:W-:Y:S01]  /*1320*/  SHF.R.S32.HI R3, RZ, 0x5, R4 ;  /* 0x00000005ff037819 */ /* 0x000fe20000011404 */
[----:B------:R-:W4:Y:S01]  /*1330*/  LDC.64 R62, c[0x0][0x5c8] ;  /* 0x00017200ff3e7b82 */ /* 0x000f220000000a00 */
[----:B------:R-:W-:Y:S01]  /*1340*/  LOP3.LUT R7, R7, 0xfffffff8, RZ, 0xc0, !PT ;  /* 0xfffffff807077812 */ /* 0x000fe200078ec0ff */
[----:B------:R-:W-:Y:S01]  /*1350*/  IMAD.IADD R6, R5, 0x1, -R6 ;  /* 0x0000000105067824 */ /* 0x000fe200078e0a06 */
[----:B------:R-:W-:Y:S01]  /*1360*/  LOP3.LUT R74, R23, 0x1, RZ, 0xfc, !PT ;  /* 0x00000001174a7812 */ /* 0x000fe200078efcff */
[----:B------:R-:W-:Y:S01]  /*1370*/  IMAD.MOV.U32 R5, RZ, RZ, 0x1 ;  /* 0x00000001ff057424 */ /* 0x000fe200078e00ff */
[----:B------:R-:W-:Y:S01]  /*1380*/  USHF.L.U32 UR47, UR40, 0x1, URZ ;  /* 0x00000001282f7899 */ /* 0x000fe2000800063f */
[----:B------:R-:W-:Y:S01]  /*1390*/  IMAD.IADD R58, R58, 0x1, -R7 ;  /* 0x000000013a3a7824 */ /* 0x000fe200078e0a07 */
[----:B------:R-:W-:Y:S01]  /*13a0*/  UIADD3 UR42, -UR42, UR40, URZ ;  /* 0x000000282a2a7290 */ /* 0x000fe2000fffe13f */
[----:B------:R-:W0:Y:S01]  /*13b0*/  LDC R65, c[0x0][0x288] ;  /* 0x0000a200ff417b82 */ /* 0x000e220000000800 */
[----:B-1----:R-:W-:Y:S01]  /*13c0*/  ULEA UR41, UR4, UR41, 0x18 ;  /* 0x0000002904297291 */ /* 0x002fe2000f8ec03f */
[C-C-:B------:R-:W-:Y:S01]  /*13d0*/  IMAD R69, R3.reuse, -0x10, -R58.reuse ;  /* 0xfffffff003457824 */ /* 0x140fe200078e0a3a */
[--C-:B------:R-:W-:Y:S01]  /*13e0*/  SHF.R.S32.HI R59, RZ, 0x1f, R58.reuse ;  /* 0x0000001fff3b7819 */ /* 0x100fe2000001143a */
[----:B------:R-:W-:Y:S01]  /*13f0*/  USHF.L.U32 UR4, UR5, 0x3, URZ ;  /* 0x0000000305047899 */ /* 0x000fe2000800063f */
[----:B------:R-:W-:Y:S01]  /*1400*/  IMAD.SHL.U32 R60, R6, 0x2, RZ ;  /* 0x00000002063c7824 */ /* 0x000fe200078e00ff */
[----:B------:R-:W-:Y:S01]  /*1410*/  UIADD3 UR5, UR41, 0x180, URZ ;  /* 0x0000018029057890 */ /* 0x000fe2000fffe03f */
[----:B------:R-:W-:Y:S01]  /*1420*/  IMAD.U32 R75, RZ, RZ, UR7 ;  /* 0x00000007ff4b7e24 */ /* 0x000fe2000f8e00ff */
[----:B------:R-:W1:Y:S01]  /*1430*/  LDC R67, c[0x0][0x600] ;  /* 0x00018000ff437b82 */ /* 0x000e620000000800 */
[----:B------:R-:W-:Y:S01]  /*1440*/  IMAD.WIDE R58, R3, 0x10, R58 ;  /* 0x00000010033a7825 */ /* 0x000fe200078e023a */
[----:B------:R-:W-:Y:S01]  /*1450*/  UIADD3 UR6, UR41, 0x14180, URZ ;  /* 0x0001418029067890 */ /* 0x000fe2000fffe03f */
[----:B------:R-:W-:Y:S01]  /*1460*/  SHF.R.S32.HI R61, RZ, 0x1f, R60 ;  /* 0x0000001fff3d7819 */ /* 0x000fe2000001143c */
[----:B------:R-:W-:Y:S01]  /*1470*/  USHF.R.U32.HI UR5, URZ, 0x4, UR5 ;  /* 0x000000043f057899 */ /* 0x000fe20008011605 */
[----:B------:R-:W-:Y:S01]  /*1480*/  IMAD.MOV.U32 R3, RZ, RZ, -0x1 ;  /* 0xffffffffff037424 */ /* 0x000fe200078e00ff */
[----:B------:R-:W-:Y:S01]  /*1490*/  USHF.R.U32.HI UR6, URZ, 0x4, UR6 ;  /* 0x000000043f067899 */ /* 0x000fe20008011606 */
[----:B------:R-:W-:Y:S01]  /*14a0*/  VIADD R69, R69, UR8 ;  /* 0x0000000845457c36 */ /* 0x000fe20008000000 */
[----:B------:R-:W-:Y:S01]  /*14b0*/  UIADD3 UR48, UR41, 0x60, URZ ;  /* 0x0000006029307890 */ /* 0x000fe2000fffe03f */
[C---:B----4-:R-:W-:Y:S01]  /*14c0*/  SHF.L.U64.HI R63, R62.reuse, 0x3, R63 ;  /* 0x000000033e3f7819 */ /* 0x050fe2000001023f */
[----:B------:R-:W-:Y:S01]  /*14d0*/  ULOP3.LUT UR4, UR4, 0x8, URZ, 0xc0, !UPT ;  /* 0x0000000804047892 */ /* 0x000fe2000f8ec03f */
[-C--:B---3--:R-:W-:Y:S01]  /*14e0*/  SHF.L.U32 R3, R3, R64.reuse, RZ ;  /* 0x0000004003037219 */ /* 0x088fe200000006ff */
[----:B------:R-:W-:Y:S01]  /*14f0*/  ULOP3.LUT UR5, UR5, 0x3fff, URZ, 0xc0, !UPT ;  /* 0x00003fff05057892 */ /* 0x000fe2000f8ec03f */
[----:B------:R-:W-:Y:S01]  /*1500*/  SHF.L.U32 R64, R5, R64, RZ ;  /* 0x0000004005407219 */ /* 0x000fe200000006ff */
[----:B------:R-:W-:Y:S01]  /*1510*/  ULOP3.LUT UR6, UR6, 0x3fff, URZ, 0xc0, !UPT ;  /* 0x00003fff06067892 */ /* 0x000fe2000f8ec03f */
[----:B------:R-:W-:Y:S01]  /*1520*/  IMAD.SHL.U32 R62, R62, 0x8, RZ ;  /* 0x000000083e3e7824 */ /* 0x000fe200078e00ff */
[----:B------:R-:W-:Y:S01]  /*1530*/  LOP3.LUT R68, RZ, R3, RZ, 0x33, !PT ;  /* 0x00000003ff447212 */ /* 0x000fe200078e33ff */
[----:B0-----:R-:W-:Y:S01]  /*1540*/  IMAD R65, R6, -0x2, R65 ;  /* 0xfffffffe06417824 */ /* 0x001fe200078e0241 */
[----:B------:R-:W-:-:S02]  /*1550*/  ULEA UR43, UR43, UR48, 0x3 ;  /* 0x000000302b2b7291 */ /* 0x000fc4000f8e183f */
[----:B------:R-:W-:Y:S02]  /*1560*/  ULOP3.LUT UR49, UR4, 0x8, URZ, 0x3c, !UPT ;  /* 0x0000000804317892 */ /* 0x000fe4000f8e3c3f */
[----:B------:R-:W-:Y:S01]  /*1570*/  ULOP3.LUT UR44, UR4, 0x18, URZ, 0x3c, !UPT ;  /* 0x00000018042c7892 */ /* 0x000fe2000f8e3c3f */
[----:B-1----:R-:W-:Y:S01]  /*1580*/  VIADD R67, R67, 0xffffffff ;  /* 0xffffffff43437836 */ /* 0x002fe20000000000 */
[----:B------:R-:W-:Y:S02]  /*1590*/  ULOP3.LUT UR45, UR5, 0x10000, URZ, 0xfc, !UPT ;  /* 0x00010000052d7892 */ /* 0x000fe4000f8efc3f */
[----:B------:R-:W-:Y:S01]  /*15a0*/  ULOP3.LUT UR46, UR6, 0x10000, URZ, 0xfc, !UPT ;  /* 0x00010000062e7892 */ /* 0x000fe2000f8efc3f */
[----:B--2---:R-:W-:-:S11]  /*15b0*/  SHF.L.U64.HI R66, R8, 0x1, R0 ;  /* 0x0000000108427819 */ /* 0x004fd60000010200 */
.L_x_98:
[----:B------:R-:W-:-:S04]  /*15c0*/  SHF.L.U32 R0, R75, 0x1f, RZ ;  /* 0x0000001f4b007819 */ /* 0x000fc800000006ff */
[----:B------:R-:W0:Y:S02]  /*15d0*/  SYNCS.PHASECHK.TRANS64.TRYWAIT P0, [UR43+-0x8], R0 ;  /* 0xfffff800ff0075a7 */ /* 0x000e24000800016b */
[----:B01-34-:R-:W-:Y:S05]  /*15e0*/  @!P0 BRA `(.L_x_15) ;  /* 0x0000004000608947 */ /* 0x01bfea0003800000 */
.L_x_121:
[----:B------:R-:W-:Y:S02]  /*15f0*/  ULDC UR4, c[0x0][0x28c] ;  /* 0x0000a30000047ab9 */ /* 0x000fe40000000800 */
[----:B------:R-:W-:-:S13]  /*1600*/  ISETP.LT.AND P0, PT, RZ, UR4, PT ;  /* 0x00000004ff007c0c */ /* 0x000fda000bf01270 */
[----:B------:R-:W-:Y:S05]  /*1610*/  @P0 BRA `(.L_x_16) ;  /* 0x0000000000400947 */ /* 0x000fea0003800000 */
[----:B0-----:R-:W-:Y:S01]  /*1620*/  MOV R0, 0x0 ;  /* 0x0000000000007802 */ /* 0x001fe20000000f00 */
[----:B------:R-:W-:Y:S01]  /*1630*/  ULDC.64 UR4, c[0x4][0x68] ;  /* 0x01001a0000047ab9 */ /* 0x000fe20000000a00 */
[----:B------:R-:W-:Y:S01]  /*1640*/  ULDC.64 UR6, c[0x4][0x8] ;  /* 0x0100020000067ab9 */ /* 0x000fe20000000a00 */
[----:B------:R-:W-:Y:S01]  /*1650*/  IMAD.U32 R4, RZ, RZ, UR4 ;  /* 0x00000004ff047e24 */ /* 0x000fe2000f8e00ff */
[----:B------:R0:W1:Y:S01]  /*1660*/  LDC.64 R14, c[0x4][R0] ;  /* 0x01000000000e7b82 */ /* 0x0000620000000a00 */
[----:B------:R-:W-:Y:S01]  /*1670*/  IMAD.U32 R5, RZ, RZ, UR5 ;  /* 0x00000005ff057e24 */ /* 0x000fe2000f8e00ff */
[----:B------:R-:W-:Y:S01]  /*1680*/  ULDC.64 UR4, c[0x4][0x70] ;  /* 0x01001c0000047ab9 */ /* 0x000fe20000000a00 */
[----:B------:R-:W-:Y:S02]  /*1690*/  IMAD.U32 R10, RZ, RZ, UR6 ;  /* 0x00000006ff0a7e24 */ /* 0x000fe4000f8e00ff */
[----:B------:R-:W-:Y:S02]  /*16a0*/  IMAD.U32 R6, RZ, RZ, UR4 ;  /* 0x00000004ff067e24 */ /* 0x000fe4000f8e00ff */
[----:B------:R-:W-:-:S02]  /*16b0*/  IMAD.U32 R7, RZ, RZ, UR5 ;  /* 0x00000005ff077e24 */ /* 0x000fc4000f8e00ff */
[----:B------:R-:W-:Y:S02]  /*16c0*/  IMAD.U32 R11, RZ, RZ, UR7 ;  /* 0x00000007ff0b7e24 */ /* 0x000fe4000f8e00ff */
[----:B------:R-:W-:Y:S02]  /*16d0*/  IMAD.MOV.U32 R8, RZ, RZ, 0x1e1 ;  /* 0x000001e1ff087424 */ /* 0x000fe400078e00ff */
[----:B------:R-:W-:Y:S02]  /*16e0*/  IMAD.MOV.U32 R12, RZ, RZ, 0x1 ;  /* 0x00000001ff0c7424 */ /* 0x000fe400078e00ff */
[----:B0-----:R-:W-:-:S07]  /*16f0*/  IMAD.MOV.U32 R13, RZ, RZ, RZ ;  /* 0x000000ffff0d7224 */ /* 0x001fce00078e00ff */
[----:B------:R-:W-:-:S07]  /*1700*/  LEPC R20, `(.L_x_16) ;  /* 0x000000001014794e */ /* 0x000fce0000000000 */
[----:B-1---5:R-:W-:Y:S05]  /*1710*/  CALL.ABS.NOINC R14 ;  /* 0x000000000e007343 */ /* 0x022fea0003c00000 */
.L_x_16:
[----:B------:R-:W-:-:S13]  /*1720*/  ISETP.NE.AND P0, PT, R74, 0x3, PT ;  /* 0x000000034a00780c */ /* 0x000fda0003f05270 */
[----:B------:R-:W-:Y:S05]  /*1730*/  @!P0 BRA `(.L_x_17) ;  /* 0x0000000000048947 */ /* 0x000fea0003800000 */
[----:B------:R-:W-:Y:S01]  /*1740*/  BPT.TRAP 0x1 ;  /* 0x000000040000795c */ /* 0x000fe20000300000 */
.L_x_17:
[----:B0-----:R-:W-:Y:S02]  /*1750*/  IMAD.U32 R3, RZ, RZ, UR38 ;  /* 0x00000026ff037e24 */ /* 0x001fe4000f8e00ff */
[----:B------:R-:W-:-:S03]  /*1760*/  IMAD.U32 R0, RZ, RZ, UR39 ;  /* 0x00000027ff007e24 */ /* 0x000fc6000f8e00ff */
[----:B------:R-:W-:Y:S02]  /*1770*/  LEA R3, R3, UR41, 0x3 ;  /* 0x0000002903037c11 */ /* 0x000fe4000f8e18ff */
[----:B------:R-:W-:-:S04]  /*1780*/  SHF.L.U32 R0, R0, 0x1f, RZ ;  /* 0x0000001f00007819 */ /* 0x000fc800000006ff */
[----:B------:R0:W1:Y:S01]  /*1790*/  SYNCS.PHASECHK.TRANS64.TRYWAIT P1, [R3+URZ], R0 ;  /* 0x00000000030075a7 */ /* 0x000062000802017f */
[----:B------:R-:W-:Y:S05]  /*17a0*/  @!P0 BRA `(.L_x_18) ;  /* 0x0000000000048947 */ /* 0x000fea0003800000 */
[----:B------:R-:W-:Y:S01]  /*17b0*/  BPT.TRAP 0x1 ;  /* 0x000000040000795c */ /* 0x000fe20000300000 */
.L_x_18:
[----:B-1----:R-:W-:Y:S05]  /*17c0*/  @P1 BRA `(.L_x_19) ;  /* 0x0000000000081947 */ /* 0x002fea0003800000 */
[----:B------:R-:W1:Y:S02]  /*17d0*/  SYNCS.PHASECHK.TRANS64.TRYWAIT P1, [R3+URZ], R0 ;  /* 0x00000000030075a7 */ /* 0x000e64000802017f */
[----:B-1----:R-:W-:Y:S05]  /*17e0*/  @!P1 BRA `(.L_x_20) ;  /* 0x0000003c00f89947 */ /* 0x002fea0003800000 */
.L_x_19:
[----:B------:R-:W-:Y:S05]  /*17f0*/  WARPSYNC.ALL ;  /* 0x0000000000007948 */ /* 0x000fea0003800000 */
[----:B------:R-:W-:Y:S01]  /*1800*/  ULEA UR8, UR38, UR45, 0xa ;  /* 0x0000002d26087291 */ /* 0x000fe2000f8e503f */
[----:B------:R-:W-:Y:S01]  /*1810*/  WARPGROUP.ARRIVE ;  /* 0x00000000000079c5 */ /* 0x000fe20000000000 */
[----:B------:R-:W-:Y:S01]  /*1820*/  ULEA UR9, UR38, UR46, 0xa ;  /* 0x0000002e26097291 */ /* 0x000fe2000f8e503f */
[----:B01----:R-:W-:Y:S01]  /*1830*/  IMAD.U32 R0, RZ, RZ, UR42 ;  /* 0x0000002aff007e24 */ /* 0x003fe2000f8e00ff */
[----:B------:R-:W-:Y:S01]  /*1840*/  UMOV UR5, 0x40000040 ;  /* 0x4000004000057882 */ /* 0x000fe20000000000 */
[----:B------:R-:W-:-:S02]  /*1850*/  UMOV UR7, 0x40000040 ;  /* 0x4000004000077882 */ /* 0x000fc40000000000 */
[----:B------:R-:W-:Y:S01]  /*1860*/  UMOV UR4, UR8 ;  /* 0x0000000800047c82 */ /* 0x000fe20008000000 */
[----:B------:R-:W-:Y:S01]  /*1870*/  ISETP.GE.AND P1, PT, R0, 0x1, PT ;  /* 0x000000010000780c */ /* 0x000fe20003f26270 */
[----:B------:R-:W-:Y:S02]  /*1880*/  UMOV UR6, UR9 ;  /* 0x0000000900067c82 */ /* 0x000fe40008000000 */
[----:B------:R-:W-:Y:S01]  /*1890*/  HGMMA.64x64x8.F32.TF32 R24, gdesc[UR4], RZ, !UPT, gsb0 ;  /* 0x04e00000041879f0 */ /* 0x000fe2000c0028ff */
[----:B------:R-:W-:Y:S02]  /*18a0*/  UIADD3 UR4, UR8, 0x2, URZ ;  /* 0x0000000208047890 */ /* 0x000fe4000fffe03f */
[----:B------:R-:W-:Y:S01]  /*18b0*/  UIADD3 UR6, UR9, 0x2, URZ ;  /* 0x0000000209067890 */ /* 0x000fe2000fffe03f */
[----:B------:R-:W-:Y:S01]  /*18c0*/  UMOV UR5, 0x40000040 ;  /* 0x4000004000057882 */ /* 0x000fe20000000000 */
[----:B------:R-:W-:Y:S01]  /*18d0*/  UMOV UR7, 0x40000040 ;  /* 0x4000004000077882 */ /* 0x000fe20000000000 */
[----:B------:R-:W-:-:S02]  /*18e0*/  WARPGROUP.DEPBAR.LE gsb0, 0x0 ;  /* 0x00008000000079c5 */ /* 0x000fc40000010000 */
[----:B------:R-:W-:-:S06]  /*18f0*/  WARPGROUP.ARRIVE ;  /* 0x00000000000079c5 */ /* 0x000fcc0000000000 */
[----:B------:R-:W-:Y:S01]  /*1900*/  HGMMA.64x64x8.F32.TF32 R24, gdesc[UR4], R24, gsb0 ;  /* 0x04e00000041879f0 */ /* 0x000fe20008002818 */
[----:B------:R-:W-:Y:S02]  /*1910*/  UIADD3 UR4, UR8, 0x4, URZ ;  /* 0x0000000408047890 */ /* 0x000fe4000fffe03f */
[----:B------:R-:W-:Y:S01]  /*1920*/  UIADD3 UR6, UR9, 0x4, URZ ;  /* 0x0000000409067890 */ /* 0x000fe2000fffe03f */
[----:B------:R-:W-:Y:S01]  /*1930*/  UMOV UR5, 0x40000040 ;  /* 0x4000004000057882 */ /* 0x000fe20000000000 */
[----:B------:R-:W-:Y:S01]  /*1940*/  UMOV UR7, 0x40000040 ;  /* 0x4000004000077882 */ /* 0x000fe20000000000 */
[----:B------:R-:W-:Y:S02]  /*1950*/  WARPGROUP.DEPBAR.LE gsb0, 0x0 ;  /* 0x00008000000079c5 */ /* 0x000fe40000010000 */
        /* <DEDUP_REMOVED lines=36> */
[----:B------:R-:W-:Y:S03]  /*1ba0*/  HGMMA.64x64x8.F32.TF32 R24, gdesc[UR4], R24, gsb0 ;  /* 0x04e00000041879f0 */ /* 0x000fe60008002818 */
[----:B------:R-:W-:Y:S02]  /*1bb0*/  WARPGROUP.DEPBAR.LE gsb0, 0x0 ;  /* 0x00008000000079c5 */ /* 0x000fe40000010000 */
[----:B------:R-:W-:Y:S05]  /*1bc0*/  @!P1 BRA `(.L_x_21) ;  /* 0x0000000400809947 */ /* 0x000fea0003800000 */
[----:B------:R-:W-:Y:S01]  /*1bd0*/  UIADD3 UR8, UR38, 0x1, URZ ;  /* 0x0000000126087890 */ /* 0x000fe2000fffe03f */
[----:B------:R-:W-:Y:S01]  /*1be0*/  IMAD.U32 R0, RZ, RZ, UR42 ;  /* 0x0000002aff007e24 */ /* 0x000fe2000f8e00ff */
[----:B------:R-:W-:Y:S02]  /*1bf0*/  UMOV UR9, UR38 ;  /* 0x0000002600097c82 */ /* 0x000fe40008000000 */
[----:B------:R-:W-:-:S04]  /*1c00*/  UISETP.NE.AND UP0, UPT, UR8, 0x5, UPT ;  /* 0x000000050800788c */ /* 0x000fc8000bf05270 */
[----:B------:R-:W-:Y:S02]  /*1c10*/  USEL UR4, URZ, 0x1, UP0 ;  /* 0x000000013f047887 */ /* 0x000fe40008000000 */
[----:B------:R-:W-:Y:S02]  /*1c20*/  USEL UR8, UR8, URZ, UP0 ;  /* 0x0000003f08087287 */ /* 0x000fe40008000000 */
[----:B------:R-:W-:-:S06]  /*1c30*/  ULOP3.LUT UR4, UR39, UR4, URZ, 0x3c, !UPT ;  /* 0x0000000427047292 */ /* 0x000fcc000f8e3c3f */
[----:B------:R-:W-:-:S07]  /*1c40*/  IMAD.U32 R5, RZ, RZ, UR4 ;  /* 0x00000004ff057e24 */ /* 0x000fce000f8e00ff */
.L_x_28:
[----:B01----:R-:W-:Y:S05]  /*1c50*/  @!P0 BRA `(.L_x_22) ;  /* 0x0000000000048947 */ /* 0x003fea0003800000 */
[----:B------:R-:W-:Y:S01]  /*1c60*/  BPT.TRAP 0x1 ;  /* 0x000000040000795c */ /* 0x000fe20000300000 */
.L_x_22:
[----:B------:R-:W-:Y:S01]  /*1c70*/  ULEA UR4, UR8, UR41, 0x3 ;  /* 0x0000002908047291 */ /* 0x000fe2000f8e183f */
[----:B------:R-:W-:-:S08]  /*1c80*/  SHF.L.U32 R3, R5, 0x1f, RZ ;  /* 0x0000001f05037819 */ /* 0x000fd000000006ff */
[----:B------:R0:W1:Y:S01]  /*1c90*/  SYNCS.PHASECHK.TRANS64.TRYWAIT P1, [UR4], R3 ;  /* 0x00000003ff0075a7 */ /* 0x0000620008020144 */
[----:B------:R-:W-:Y:S05]  /*1ca0*/  @!P0 BRA `(.L_x_23) ;  /* 0x0000000000048947 */ /* 0x000fea0003800000 */
[----:B------:R-:W-:Y:S01]  /*1cb0*/  BPT.TRAP 0x1 ;  /* 0x000000040000795c */ /* 0x000fe20000300000 */
.L_x_23:
[----:B-1----:R-:W-:Y:S05]  /*1cc0*/  @P1 BRA `(.L_x_24) ;  /* 0x0000000000081947 */ /* 0x002fea0003800000 */
[----:B------:R-:W1:Y:S02]  /*1cd0*/  SYNCS.PHASECHK.TRANS64.TRYWAIT P1, [UR4], R3 ;  /* 0x00000003ff0075a7 */ /* 0x000e640008020144 */
[----:B-1----:R-:W-:Y:S05]  /*1ce0*/  @!P1 BRA `(.L_x_25) ;  /* 0x0000003800cc9947 */ /* 0x002fea0003800000 */
.L_x_24:
[----:B------:R-:W-:Y:S01]  /*1cf0*/  ULEA UR11, UR8, UR45, 0xa ;  /* 0x0000002d080b7291 */ /* 0x000fe2000f8e503f */
[----:B------:R-:W-:Y:S01]  /*1d00*/  WARPGROUP.ARRIVE ;  /* 0x00000000000079c5 */ /* 0x000fe20000000000 */
[----:B------:R-:W-:Y:S01]  /*1d10*/  ULEA UR10, UR8, UR46, 0xa ;  /* 0x0000002e080a7291 */ /* 0x000fe2000f8e503f */
[----:B------:R-:W-:Y:S01]  /*1d20*/  UMOV UR5, 0x40000040 ;  /* 0x4000004000057882 */ /* 0x000fe20000000000 */
[----:B------:R-:W-:-:S03]  /*1d30*/  UMOV UR7, 0x40000040 ;  /* 0x4000004000077882 */ /* 0x000fc60000000000 */
[----:B------:R-:W-:Y:S02]  /*1d40*/  UMOV UR4, UR11 ;  /* 0x0000000b00047c82 */ /* 0x000fe40008000000 */
[----:B------:R-:W-:Y:S02]  /*1d50*/  UMOV UR6, UR10 ;  /* 0x0000000a00067c82 */ /* 0x000fe40008000000 */
[----:B------:R-:W-:Y:S01]  /*1d60*/  HGMMA.64x64x8.F32.TF32 R24, gdesc[UR4], R24, gsb0 ;  /* 0x04e00000041879f0 */ /* 0x000fe20008002818 */
        /* <DEDUP_REMOVED lines=51> */
[----:B------:R-:W-:Y:S01]  /*20a0*/  BPT.TRAP 0x1 ;  /* 0x000000040000795c */ /* 0x000fe20000300000 */
.L_x_26:
[----:B------:R-:W-:Y:S01]  /*20b0*/  ULEA UR4, UR9, UR41, 0x3 ;  /* 0x0000002909047291 */ /* 0x000fe2000f8e183f */
[----:B------:R-:W-:-:S03]  /*20c0*/  ISETP.GT.U32.AND P1, PT, R23, 0x1, PT ;  /* 0x000000011700780c */ /* 0x000fc60003f24070 */
[----:B------:R-:W-:-:S04]  /*20d0*/  UIADD3 UR4, UR4, 0x28, URZ ;  /* 0x0000002804047890 */ /* 0x000fc8000fffe03f */
[----:B------:R-:W-:-:S09]  /*20e0*/  UPRMT UR4, URZ, 0x654, UR4 ;  /* 0x000006543f047896 */ /* 0x000fd20008000004 */
[----:B------:R-:W-:Y:S01]  /*20f0*/  SYNCS.ARRIVE.TRANS64.RED.A1T0 RZ, [UR4], RZ ;  /* 0x000000ffffff79a7 */ /* 0x000fe20008100404 */
[----:B------:R-:W-:Y:S05]  /*2100*/  @P1 BRA `(.L_x_27) ;  /* 0x0000000000041947 */ /* 0x000fea0003800000 */
[----:B------:R-:W-:Y:S01]  /*2110*/  BPT.TRAP 0x1 ;  /* 0x000000040000795c */ /* 0x000fe20000300000 */
.L_x_27:
[----:B------:R-:W-:Y:S01]  /*2120*/  UIADD3 UR8, UR8, 0x1, URZ ;  /* 0x0000000108087890 */ /* 0x000fe2000fffe03f */
[C---:B------:R-:W-:Y:S01]  /*2130*/  ISETP.GT.AND P1, PT, R0.reuse, 0x1, PT ;  /* 0x000000010000780c */ /* 0x040fe20003f24270 */
[----:B------:R-:W-:Y:S01]  /*2140*/  UIADD3 UR9, UR9, 0x1, URZ ;  /* 0x0000000109097890 */ /* 0x000fe2000fffe03f */
[----:B------:R-:W-:Y:S01]  /*2150*/  VIADD R0, R0, 0xffffffff ;  /* 0xffffffff00007836 */ /* 0x000fe20000000000 */
[----:B------:R-:W-:Y:S02]  /*2160*/  UISETP.NE.AND UP0, UPT, UR8, 0x5, UPT ;  /* 0x000000050800788c */ /* 0x000fe4000bf05270 */
[----:B------:R-:W-:Y:S02]  /*2170*/  UISETP.NE.AND UP1, UPT, UR9, 0x5, UPT ;  /* 0x000000050900788c */ /* 0x000fe4000bf25270 */
[----:B------:R-:W-:Y:S02]  /*2180*/  USEL UR4, URZ, 0x1, UP0 ;  /* 0x000000013f047887 */ /* 0x000fe40008000000 */
[----:B------:R-:W-:-:S02]  /*2190*/  USEL UR8, UR8, URZ, UP0 ;  /* 0x0000003f08087287 */ /* 0x000fc40008000000 */
[----:B------:R-:W-:Y:S02]  /*21a0*/  USEL UR9, UR9, URZ, UP1 ;  /* 0x0000003f09097287 */ /* 0x000fe40008800000 */
[----:B------:R-:W-:Y:S01]  /*21b0*/  LOP3.LUT R5, R5, UR4, RZ, 0x3c, !PT ;  /* 0x0000000405057c12 */ /* 0x000fe2000f8e3cff */
[----:B------:R-:W-:Y:S09]  /*21c0*/  @P1 BRA `(.L_x_28) ;  /* 0xfffffff800a01947 */ /* 0x000ff2000383ffff */
.L_x_21:
[----:B------:R-:W2:Y:S01]  /*21d0*/  LDC R0, c[0x0][0x28c] ;  /* 0x0000a300ff007b82 */ /* 0x000ea20000000800 */
[----:B01----:R-:W-:-:S04]  /*21e0*/  IMAD.U32 R3, RZ, RZ, UR49 ;  /* 0x00000031ff037e24 */ /* 0x003fc8000f8e00ff */
[----:B------:R0:W-:Y:S01]  /*21f0*/  SYNCS.ARRIVE.TRANS64.A1T0 RZ, [R3+UR48], RZ ;  /* 0x000000ff03ff79a7 */ /* 0x0001e20008100030 */
[----:B--2---:R-:W-:-:S13]  /*2200*/  ISETP.GE.AND P1, PT, R0, 0x1, PT ;  /* 0x000000010000780c */ /* 0x004fda0003f26270 */
[----:B0-----:R-:W-:Y:S05]  /*2210*/  @!P1 BRA `(.L_x_29) ;  /* 0x0000000000349947 */ /* 0x001fea0003800000 */
[----:B------:R-:W-:Y:S05]  /*2220*/  @!P0 BRA `(.L_x_30) ;  /* 0x0000000000048947 */ /* 0x000fea0003800000 */
[----:B------:R-:W-:Y:S01]  /*2230*/  BPT.TRAP 0x1 ;  /* 0x000000040000795c */ /* 0x000fe20000300000 */
.L_x_30:
[----:B------:R-:W-:Y:S01]  /*2240*/  UIADD3 UR6, UR38, UR42, URZ ;  /* 0x0000002a26067290 */ /* 0x000fe2000fffe03f */
[----:B------:R-:W-:-:S03]  /*2250*/  ISETP.GT.U32.AND P0, PT, R23, 0x1, PT ;  /* 0x000000011700780c */ /* 0x000fc60003f04070 */
[----:B------:R-:W-:-:S04]  /*2260*/  UIMAD.WIDE.U32 UR4, UR6, -0x33333333, URZ ;  /* 0xcccccccd060478a5 */ /* 0x000fc8000f8e003f */
[----:B------:R-:W-:-:S04]  /*2270*/  USHF.R.U32.HI UR4, URZ, 0x2, UR5 ;  /* 0x000000023f047899 */ /* 0x000fc80008011605 */
[----:B------:R-:W-:-:S04]  /*2280*/  UIMAD UR6, UR4, -0x5, UR6 ;  /* 0xfffffffb040678a4 */ /* 0x000fc8000f8e0206 */
[----:B------:R-:W-:-:S04]  /*2290*/  ULEA UR6, UR6, UR41, 0x3 ;  /* 0x0000002906067291 */ /* 0x000fc8000f8e183f */
[----:B------:R-:W-:-:S04]  /*22a0*/  UIADD3 UR6, UR6, 0x28, URZ ;  /* 0x0000002806067890 */ /* 0x000fc8000fffe03f */
[----:B------:R-:W-:-:S09]  /*22b0*/  UPRMT UR6, URZ, 0x654, UR6 ;  /* 0x000006543f067896 */ /* 0x000fd20008000006 */
[----:B------:R-:W-:Y:S01]  /*22c0*/  SYNCS.ARRIVE.TRANS64.RED.A1T0 RZ, [UR6], RZ ;  /* 0x000000ffffff79a7 */ /* 0x000fe20008100406 */
[----:B------:R-:W-:Y:S05]  /*22d0*/  @P0 BRA `(.L_x_29) ;  /* 0x0000000000040947 */ /* 0x000fea0003800000 */
[----:B------:R-:W-:Y:S01]  /*22e0*/  BPT.TRAP 0x1 ;  /* 0x000000040000795c */ /* 0x000fe20000300000 */
.L_x_29:
[----:B------:R-:W-:Y:S01]  /*22f0*/  SHF.L.U32 R0, R75, 0x1f, RZ ;  /* 0x0000001f4b007819 */ /* 0x000fe200000006ff */
[----:B------:R-:W-:Y:S01]  /*2300*/  UIADD3 UR38, UR38, UR47, URZ ;  /* 0x0000002f26267290 */ /* 0x000fe2000fffe03f */
[----:B------:R-:W-:Y:S01]  /*2310*/  SHF.R.S32.HI R9, RZ, 0x1f, R19 ;  /* 0x0000001fff097819 */ /* 0x000fe20000011413 */
[----:B------:R-:W-:Y:S01]  /*2320*/  UISETP.GE.U32.AND UP1, UPT, UR47, 0x5, UPT ;  /* 0x000000052f00788c */ /* 0x000fe2000bf26070 */
[----:B------:R-:W0:Y:S01]  /*2330*/  SYNCS.PHASECHK.TRANS64.TRYWAIT P0, [UR43+0x8], R0 ;  /* 0x00000800ff0075a7 */ /* 0x000e22000800016b */
[----:B------:R-:W-:-:S04]  /*2340*/  UISETP.GT.U32.AND UP0, UPT, UR38, 0x4, UPT ;  /* 0x000000042600788c */ /* 0x000fc8000bf04070 */
[----:B------:R-:W-:-:S04]  /*2350*/  UISETP.LT.U32.AND UP0, UPT, UR47, 0x5, UP0 ;  /* 0x000000052f00788c */ /* 0x000fc80008701070 */
[----:B------:R-:W-:Y:S02]  /*2360*/  USEL UR6, URZ, 0x1, !UP0 ;  /* 0x000000013f067887 */ /* 0x000fe4000c000000 */
[----:B------:R-:W-:Y:S02]  /*2370*/  @UP1 UIMAD.WIDE.U32 UR4, UR38, -0x33333333, URZ ;  /* 0xcccccccd260418a5 */ /* 0x000fe4000f8e003f */
[----:B------:R-:W-:Y:S02]  /*2380*/  ULOP3.LUT UR39, UR39, UR6, URZ, 0x3c, !UPT ;  /* 0x0000000627277292 */ /* 0x000fe4000f8e3c3f */
[----:B------:R-:W-:-:S04]  /*2390*/  @UP1 USHF.R.U32.HI UR4, URZ, 0x2, UR5 ;  /* 0x000000023f041899 */ /* 0x000fc80008011605 */
[----:B------:R-:W-:Y:S01]  /*23a0*/  @UP1 ULOP3.LUT UR39, UR39, 0x1, UR4, 0x78, !UPT ;  /* 0x0000000127271892 */ /* 0x000fe2000f8e7804 */
[----:B0-----:R-:W-:Y:S11]  /*23b0*/  @!P0 BRA `(.L_x_31) ;  /* 0x0000003400308947 */ /* 0x001ff60003800000 */
.L_x_122:
[----:B------:R-:W-:Y:S01]  /*23c0*/  ULDC.64 UR4, c[0x0][0x5d0] ;  /* 0x0001740000047ab9 */ /* 0x000fe20000000a00 */
[----:B------:R-:W-:Y:S01]  /*23d0*/  ULDC UR6, c[0x0][0x284] ;  /* 0x0000a10000067ab9 */ /* 0x000fe20000000800 */
[----:B0-----:R-:W-:Y:S02]  /*23e0*/  IMAD R0, R9, UR4, RZ ;  /* 0x0000000409007c24 */ /* 0x001fe4000f8e02ff */
[----:B------:R-:W-:Y:S02]  /*23f0*/  IMAD.SHL.U32 R12, R18, 0x40, RZ ;  /* 0x00000040120c7824 */ /* 0x000fe400078e00ff */
[C---:B------:R-:W-:Y:S02]  /*2400*/  IMAD R3, R19.reuse, UR5, R0 ;  /* 0x0000000513037c24 */ /* 0x040fe4000f8e0200 */
[----:B------:R-:W-:Y:S01]  /*2410*/  IMAD.SHL.U32 R0, R22, 0x40, RZ ;  /* 0x0000004016007824 */ /* 0x000fe200078e00ff */
[----:B------:R-:W-:Y:S01]  /*2420*/  SHF.R.S32.HI R13, RZ, 0x1f, R12 ;  /* 0x0000001fff0d7819 */ /* 0x000fe2000001140c */
[----:B------:R-:W-:Y:S01]  /*2430*/  IMAD.WIDE.U32 R4, R19, UR4, R60 ;  /* 0x0000000413047c25 */ /* 0x000fe2000f8e003c */
[----:B------:R-:W-:-:S02]  /*2440*/  ULDC.64 UR4, c[0x0][0x5c8] ;  /* 0x0001720000047ab9 */ /* 0x000fc40000000a00 */
[----:B------:R-:W-:Y:S01]  /*2450*/  ISETP.GE.AND P0, PT, R0, UR6, PT ;  /* 0x0000000600007c0c */ /* 0x000fe2000bf06270 */
[----:B------:R-:W-:Y:S01]  /*2460*/  ULDC UR6, c[0x0][0x288] ;  /* 0x0000a20000067ab9 */ /* 0x000fe20000000800 */
[----:B------:R-:W-:Y:S01]  /*2470*/  IADD3 R4, P1, R12, R4, RZ ;  /* 0x000000040c047210 */ /* 0x000fe20007f3e0ff */
[----:B------:R-:W-:Y:S01]  /*2480*/  IMAD.WIDE R70, R22, 0x40, R58 ;  /* 0x0000004016467825 */ /* 0x000fe200078e023a */
[----:B------:R-:W-:Y:S02]  /*2490*/  ISETP.GE.OR P0, PT, R12, UR6, P0 ;  /* 0x000000060c007c0c */ /* 0x000fe40008706670 */
[----:B------:R-:W-:Y:S01]  /*24a0*/  IADD3.X R5, R13, R5, R3, P1, !PT ;  /* 0x000000050d057210 */ /* 0x000fe20000ffe403 */
[----:B------:R-:W-:-:S04]  /*24b0*/  IMAD R7, R71, UR4, RZ ;  /* 0x0000000447077c24 */ /* 0x000fc8000f8e02ff */
[C---:B------:R-:W-:Y:S02]  /*24c0*/  IMAD R7, R70.reuse, UR5, R7 ;  /* 0x0000000546077c24 */ /* 0x040fe4000f8e0207 */
[----:B------:R-:W-:-:S04]  /*24d0*/  IMAD.WIDE.U32 R72, R70, UR4, R4 ;  /* 0x0000000446487c25 */ /* 0x000fc8000f8e0004 */
[----:B------:R-:W-:Y:S05]  /*24e0*/  @P0 BRA `(.L_x_32) ;  /* 0x0000001800d00947 */ /* 0x000fea0003800000 */
[----:B-----5:R-:W-:Y:S01]  /*24f0*/  FSETP.NEU.AND P0, PT, R57, RZ, PT ;  /* 0x000000ff3900720b */ /* 0x020fe20003f0d000 */
[----:B------:R-:W-:Y:S01]  /*2500*/  IMAD.IADD R22, R65, 0x1, -R12 ;  /* 0x0000000141167824 */ /* 0x000fe200078e0a0c */
[----:B------:R-:W-:Y:S01]  /*2510*/  BSSY B0, `(.L_x_32) ;  /* 0x00001b1000007945 */ /* 0x000fe20003800000 */
[----:B------:R-:W-:Y:S02]  /*2520*/  IMAD.IADD R0, R69, 0x1, -R0 ;  /* 0x0000000145007824 */ /* 0x000fe400078e0a00 */
[----:B------:R-:W-:Y:S01]  /*2530*/  IMAD.IADD R7, R73, 0x1, R7 ;  /* 0x0000000149077824 */ /* 0x000fe200078e0207 */
[----:B------:R-:W-:-:S04]  /*2540*/  ISETP.GT.AND P3, PT, R22, RZ, PT ;  /* 0x000000ff1600720c */ /* 0x000fc80003f64270 */
[----:B------:R-:W-:-:S03]  /*2550*/  ISETP.GT.AND P1, PT, R0, RZ, P3 ;  /* 0x000000ff0000720c */ /* 0x000fc60001f24270 */
[----:B------:R-:W-:Y:S10]  /*2560*/  @!P0 BRA `(.L_x_33) ;  /* 0x0000001000d48947 */ /* 0x000ff40003800000 */
[----:B------:R-:W0:Y:S01]  /*2570*/  LDC.64 R76, c[0x0][0x5b8] ;  /* 0x00016e00ff4c7b82 */ /* 0x000e220000000a00 */
[----:B------:R-:W-:-:S07]  /*2580*/  ULDC.64 UR4, c[0x0][0x5c0] ;  /* 0x0001700000047ab9 */ /* 0x000fce0000000a00 */
[----:B------:R-:W1:Y:S08]  /*2590*/  LDC.64 R78, c[0x0][0x5b0] ;  /* 0x00016c00ff4e7b82 */ /* 0x000e700000000a00 */
[----:B------:R-:W2:Y:S01]  /*25a0*/  LDC.64 R80, c[0x0][0x5a8] ;  /* 0x00016a00ff507b82 */ /* 0x000ea20000000a00 */
[-C--:B0-----:R-:W-:Y:S02]  /*25b0*/  IMAD R6, R9, R76.reuse, RZ ;  /* 0x0000004c09067224 */ /* 0x081fe400078e02ff */
[----:B------:R-:W-:-:S04]  /*25c0*/  IMAD.WIDE.U32 R4, R19, R76, R60 ;  /* 0x0000004c13047225 */ /* 0x000fc800078e003c */
[----:B------:R-:W-:Y:S01]  /*25d0*/  IMAD R73, R19, R77, R6 ;  /* 0x0000004d13497224 */ /* 0x000fe200078e0206 */
[----:B------:R-:W-:Y:S01]  /*25e0*/  IADD3 R8, P0, R12, R4, RZ ;  /* 0x000000040c087210 */ /* 0x000fe20007f1e0ff */
[----:B-1----:R-:W-:-:S03]  /*25f0*/  IMAD R3, R71, R78, RZ ;  /* 0x0000004e47037224 */ /* 0x002fc600078e02ff */
[----:B------:R-:W-:Y:S01]  /*2600*/  IADD3.X R9, R13, R5, R73, P0, !PT ;  /* 0x000000050d097210 */ /* 0x000fe200007fe449 */
[C---:B------:R-:W-:Y:S02]  /*2610*/  IMAD R71, R70.reuse, R79, R3 ;  /* 0x0000004f46477224 */ /* 0x040fe400078e0203 */
[----:B------:R-:W-:-:S04]  /*2620*/  IMAD.WIDE.U32 R4, R70, R78, R8 ;  /* 0x0000004e46047225 */ /* 0x000fc800078e0008 */
[----:B------:R-:W-:Y:S01]  /*2630*/  IMAD.IADD R3, R5, 0x1, R71 ;  /* 0x0000000105037824 */ /* 0x000fe200078e0247 */
[----:B--2---:R-:W-:-:S04]  /*2640*/  LEA R10, P0, R4, R80, 0x2 ;  /* 0x00000050040a7211 */ /* 0x004fc800078010ff */
[----:B------:R-:W-:-:S05]  /*2650*/  LEA.HI.X R11, R4, R81, R3, 0x2, P0 ;  /* 0x00000051040b7211 */ /* 0x000fca00000f1403 */
[----:B------:R-:W2:Y:S01]  /*2660*/  @P1 LDG.E.LTC128B R18, desc[UR36][R10.64] ;  /* 0x000000240a121981 */ /* 0x000ea2000c1e1920 */
[----:B------:R-:W-:Y:S01]  /*2670*/  IMAD.WIDE.U32 R4, R70, R78, R12 ;  /* 0x0000004e46047225 */ /* 0x000fe200078e000c */
[----:B------:R-:W-:Y:S01]  /*2680*/  SHF.L.U64.HI R21, R78, 0x3, R79 ;  /* 0x000000034e157819 */ /* 0x000fe2000001024f */
[----:B------:R-:W-:Y:S01]  /*2690*/  BSSY B1, `(.L_x_34) ;  /* 0x0000017000017945 */ /* 0x000fe20003800000 */
[----:B------:R-:W-:Y:S01]  /*26a0*/  ISETP.GT.AND P3, PT, R0, 0x8, P3 ;  /* 0x000000080000780c */ /* 0x000fe20001f64270 */
[----:B------:R-:W-:Y:S01]  /*26b0*/  IMAD.SHL.U32 R20, R78, 0x8, RZ ;  /* 0x000000084e147824 */ /* 0x000fe200078e00ff */
[----:B------:R-:W-:-:S03]  /*26c0*/  IADD3 R14, P0, R60, R4, RZ ;  /* 0x000000043c0e7210 */ /* 0x000fc60007f1e0ff */
[----:B------:R-:W-:Y:S01]  /*26d0*/  IMAD.WIDE.U32 R20, R70, R78, R20 ;  /* 0x0000004e46147225 */ /* 0x000fe200078e0014 */
[----:B------:R-:W-:Y:S02]  /*26e0*/  IADD3.X R15, R61, R71, R5, P0, !PT ;  /* 0x000000473d0f7210 */ /* 0x000fe400007fe405 */
[C---:B------:R-:W-:Y:S01]  /*26f0*/  LEA R6, P0, R72.reuse, UR4, 0x2 ;  /* 0x0000000448067c11 */ /* 0x040fe2000f8010ff */
[----:B------:R-:W-:Y:S02]  /*2700*/  IMAD.IADD R71, R71, 0x1, R21 ;  /* 0x0000000147477824 */ /* 0x000fe400078e0215 */
[----:B------:R-:W-:Y:S01]  /*2710*/  IMAD.WIDE.U32 R14, R19, R76, R14 ;  /* 0x0000004c130e7225 */ /* 0x000fe200078e000e */
[----:B------:R-:W-:-:S03]  /*2720*/  LEA.HI.X R7, R72, UR5, R7, 0x2, P0 ;  /* 0x0000000548077c11 */ /* 0x000fc600080f1407 */
[----:B------:R-:W-:Y:S01]  /*2730*/  IMAD.IADD R5, R73, 0x1, R15 ;  /* 0x0000000149057824 */ /* 0x000fe200078e020f */
[----:B------:R-:W-:-:S04]  /*2740*/  LEA R4, P0, R14, R80, 0x2 ;  /* 0x000000500e047211 */ /* 0x000fc800078010ff */
[----:B------:R-:W-:Y:S02]  /*2750*/  LEA.HI.X R5, R14, R81, R5, 0x2, P0 ;  /* 0x000000510e057211 */ /* 0x000fe400000f1405 */
[----:B------:R-:W-:-:S04]  /*2760*/  ISETP.GT.AND P0, PT, R22, 0x1, PT ;  /* 0x000000011600780c */ /* 0x000fc80003f04270 */
[----:B------:R-:W-:Y:S01]  /*2770*/  ISETP.GT.AND P4, PT, R0, RZ, P0 ;  /* 0x000000ff0000720c */ /* 0x000fe20000784270 */
[----:B--2---:R-:W-:-:S04]  /*2780*/  FMUL R3, R18, R57 ;  /* 0x0000003912037220 */ /* 0x004fc80000400000 */
[----:B------:R-:W-:Y:S01]  /*2790*/  FFMA R11, R24, R56, R3 ;  /* 0x00000038180b7223 */ /* 0x000fe20000000003 */
[----:B------:R-:W-:-:S04]  /*27a0*/  IADD3 R3, P2, R8, R20, RZ ;  /* 0x0000001408037210 */ /* 0x000fc80007f5e0ff */
[----:B------:R0:W-:Y:S01]  /*27b0*/  @P1 STG.E desc[UR36][R6.64], R11 ;  /* 0x0000000b06001986 */ /* 0x0001e2000c101924 */
[----:B------:R-:W-:Y:S01]  /*27c0*/  LEA R14, P1, R3, R80, 0x2 ;  /* 0x00000050030e7211 */ /* 0x000fe200078210ff */
[----:B------:R-:W-:Y:S01]  /*27d0*/  IMAD.X R10, R71, 0x1, R9, P2 ;  /* 0x00000001470a7824 */ /* 0x000fe200010e0609 */
[----:B------:R-:W-:Y:S11]  /*27e0*/  @!P4 BRA `(.L_x_35) ;  /* 0x000000000004c947 */ /* 0x000ff60003800000 */
[----:B------:R1:W5:Y:S02]  /*27f0*/  LDG.E.LTC128B R18, desc[UR36][R4.64+0x4] ;  /* 0x0000042404127981 */ /* 0x000364000c1e1920 */
.L_x_35:
[----:B------:R-:W-:Y:S05]  /*2800*/  BSYNC B1 ;  /* 0x0000000000017941 */ /* 0x000fea0003800000 */
.L_x_34:
[----:B-----5:R-:W-:Y:S01]  /*2810*/  FMUL R8, R18, R57 ;  /* 0x0000003912087220 */ /* 0x020fe20000400000 */
[----:B------:R-:W-:-:S03]  /*2820*/  LEA.HI.X R15, R3, R81, R10, 0x2, P1 ;  /* 0x00000051030f7211 */ /* 0x000fc600008f140a */
[----:B------:R-:W-:-:S05]  /*2830*/  FFMA R25, R25, R56, R8 ;  /* 0x0000003819197223 */ /* 0x000fca0000000008 */
[----:B------:R2:W-:Y:S04]  /*2840*/  @P4 STG.E desc[UR36][R6.64+0x4], R25 ;  /* 0x0000041906004986 */ /* 0x0005e8000c101924 */
[----:B------:R-:W3:Y:S01]  /*2850*/  @P3 LDG.E.LTC128B R18, desc[UR36][R14.64] ;  /* 0x000000240e123981 */ /* 0x000ee2000c1e1920 */
[----:B------:R-:W-:Y:S01]  /*2860*/  IADD3 R12, P1, P2, R60, R20, R12 ;  /* 0x000000143c0c7210 */ /* 0x000fe20007a3e00c */
[----:B------:R-:W-:Y:S01]  /*2870*/  BSSY B1, `(.L_x_36) ;  /* 0x0000010000017945 */ /* 0x000fe20003800000 */
[C---:B0-----:R-:W-:Y:S02]  /*2880*/  SHF.L.U64.HI R11, R62.reuse, 0x2, R63 ;  /* 0x000000023e0b7819 */ /* 0x041fe4000001023f */
[----:B------:R-:W-:Y:S02]  /*2890*/  IADD3.X R13, R61, R71, R13, P1, P2 ;  /* 0x000000473d0d7210 */ /* 0x000fe40000fe440d */
[----:B------:R-:W-:-:S02]  /*28a0*/  LEA R10, P2, R62, R6, 0x2 ;  /* 0x000000063e0a7211 */ /* 0x000fc400078410ff */
[----:B------:R-:W-:Y:S01]  /*28b0*/  ISETP.GT.AND P0, PT, R0, 0x8, P0 ;  /* 0x000000080000780c */ /* 0x000fe20000704270 */
[----:B------:R-:W-:Y:S01]  /*28c0*/  IMAD.WIDE.U32 R12, R19, R76, R12 ;  /* 0x0000004c130c7225 */ /* 0x000fe200078e000c */
[----:B------:R-:W-:-:S03]  /*28d0*/  ISETP.GT.AND P1, PT, R22, 0x8, PT ;  /* 0x000000081600780c */ /* 0x000fc60003f24270 */
[----:B------:R-:W-:Y:S01]  /*28e0*/  IMAD.X R11, R11, 0x1, R7, P2 ;  /* 0x000000010b0b7824 */ /* 0x000fe200010e0607 */
[----:B------:R-:W-:Y:S01]  /*28f0*/  LEA R8, P4, R12, R80, 0x2 ;  /* 0x000000500c087211 */ /* 0x000fe200078810ff */
[----:B------:R-:W-:-:S05]  /*2900*/  IMAD.IADD R9, R73, 0x1, R13 ;  /* 0x0000000149097824 */ /* 0x000fca00078e020d */
[----:B------:R-:W-:Y:S01]  /*2910*/  LEA.HI.X R9, R12, R81, R9, 0x2, P4 ;  /* 0x000000510c097211 */ /* 0x000fe200020f1409 */
[----:B---3--:R-:W-:-:S04]  /*2920*/  FMUL R3, R18, R57 ;  /* 0x0000003912037220 */ /* 0x008fc80000400000 */
[----:B------:R-:W-:-:S05]  /*2930*/  FFMA R3, R26, R56, R3 ;  /* 0x000000381a037223 */ /* 0x000fca0000000003 */
[----:B------:R2:W-:Y:S01]  /*2940*/  @P3 STG.E desc[UR36][R10.64], R3 ;  /* 0x000000030a003986 */ /* 0x0005e2000c101924 */
[----:B------:R-:W-:Y:S05]  /*2950*/  @!P0 BRA `(.L_x_37) ;  /* 0x0000000000048947 */ /* 0x000fea0003800000 */
[----:B------:R0:W5:Y:S02]  /*2960*/  LDG.E.LTC128B R18, desc[UR36][R8.64+0x4] ;  /* 0x0000042408127981 */ /* 0x000164000c1e1920 */
.L_x_37:
[----:B------:R-:W-:Y:S05]  /*2970*/  BSYNC B1 ;  /* 0x0000000000017941 */ /* 0x000fea0003800000 */
.L_x_36:
[----:B-----5:R-:W-:Y:S01]  /*2980*/  FMUL R12, R18, R57 ;  /* 0x00000039120c7220 */ /* 0x020fe20000400000 */
[----:B------:R-:W-:Y:S01]  /*2990*/  ISETP.GT.AND P3, PT, R0, RZ, P1 ;  /* 0x000000ff0000720c */ /* 0x000fe20000f64270 */
[----:B------:R-:W-:Y:S01]  /*29a0*/  BSSY B1, `(.L_x_38) ;  /* 0x0000006000017945 */ /* 0x000fe20003800000 */
[----:B------:R-:W-:Y:S01]  /*29b0*/  ISETP.GT.AND P2, PT, R22, 0x9, PT ;  /* 0x000000091600780c */ /* 0x000fe20003f44270 */
[----:B------:R-:W-:-:S05]  /*29c0*/  FFMA R27, R27, R56, R12 ;  /* 0x000000381b1b7223 */ /* 0x000fca000000000c */
[----:B------:R3:W-:Y:S05]  /*29d0*/  @P0 STG.E desc[UR36][R10.64+0x4], R27 ;  /* 0x0000041b0a000986 */ /* 0x0007ea000c101924 */
[----:B------:R-:W-:Y:S05]  /*29e0*/  @!P3 BRA `(.L_x_39) ;  /* 0x000000000004b947 */ /* 0x000fea0003800000 */
[----:B------:R4:W5:Y:S02]  /*29f0*/  LDG.E.LTC128B R18, desc[UR36][R4.64+0x20] ;  /* 0x0000202404127981 */ /* 0x000964000c1e1920 */
.L_x_39:
[----:B------:R-:W-:Y:S05]  /*2a00*/  BSYNC B1 ;  /* 0x0000000000017941 */ /* 0x000fea0003800000 */
.L_x_38:
[----:B--2--5:R-:W-:Y:S01]  /*2a10*/  FMUL R3, R18, R57 ;  /* 0x0000003912037220 */ /* 0x024fe20000400000 */
[----:B------:R-:W-:Y:S01]  /*2a20*/  ISETP.GT.AND P0, PT, R0, RZ, P2 ;  /* 0x000000ff0000720c */ /* 0x000fe20001704270 */
[----:B------:R-:W-:Y:S02]  /*2a30*/  BSSY B1, `(.L_x_40) ;  /* 0x0000005000017945 */ /* 0x000fe40003800000 */
[----:B------:R-:W-:-:S05]  /*2a40*/  FFMA R3, R28, R56, R3 ;  /* 0x000000381c037223 */ /* 0x000fca0000000003 */
[----:B------:R2:W-:Y:S05]  /*2a50*/  @P3 STG.E desc[UR36][R6.64+0x20], R3 ;  /* 0x0000200306003986 */ /* 0x0005ea000c101924 */
[----:B------:R-:W-:Y:S05]  /*2a60*/  @!P0 BRA `(.L_x_41) ;  /* 0x0000000000048947 */ /* 0x000fea0003800000 */
[----:B------:R0:W5:Y:S02]  /*2a70*/  LDG.E.LTC128B R18, desc[UR36][R4.64+0x24] ;  /* 0x0000242404127981 */ /* 0x000164000c1e1920 */
.L_x_41:
[----:B------:R-:W-:Y:S05]  /*2a80*/  BSYNC B1 ;  /* 0x0000000000017941 */ /* 0x000fea0003800000 */
.L_x_40:
[----:B-----5:R-:W-:Y:S01]  /*2a90*/  FMUL R12, R18, R57 ;  /* 0x00000039120c7220 */ /* 0x020fe20000400000 */
[----:B------:R-:W-:Y:S01]  /*2aa0*/  ISETP.GT.AND P1, PT, R0, 0x8, P1 ;  /* 0x000000080000780c */ /* 0x000fe20000f24270 */
[----:B------:R-:W-:Y:S02]  /*2ab0*/  BSSY B1, `(.L_x_42) ;  /* 0x0000005000017945 */ /* 0x000fe40003800000 */
[----:B------:R-:W-:-:S05]  /*2ac0*/  FFMA R29, R29, R56, R12 ;  /* 0x000000381d1d7223 */ /* 0x000fca000000000c */
[----:B------:R0:W-:Y:S05]  /*2ad0*/  @P0 STG.E desc[UR36][R6.64+0x24], R29 ;  /* 0x0000241d06000986 */ /* 0x0001ea000c101924 */
[----:B------:R-:W-:Y:S05]  /*2ae0*/  @!P1 BRA `(.L_x_43) ;  /* 0x0000000000049947 */ /* 0x000fea0003800000 */
[----:B------:R0:W5:Y:S02]  /*2af0*/  LDG.E.LTC128B R18, desc[UR36][R8.64+0x20] ;  /* 0x0000202408127981 */ /* 0x000164000c1e1920 */
.L_x_43:
[----:B------:R-:W-:Y:S05]  /*2b00*/  BSYNC B1 ;  /* 0x0000000000017941 */ /* 0x000fea0003800000 */
.L_x_42:
[----:B--2--5:R-:W-:Y:S01]  /*2b10*/  FMUL R3, R18, R57 ;  /* 0x0000003912037220 */ /* 0x024fe20000400000 */
[----:B------:R-:W-:Y:S01]  /*2b20*/  ISETP.GT.AND P2, PT, R0, 0x8, P2 ;  /* 0x000000080000780c */ /* 0x000fe20001744270 */
[----:B------:R-:W-:Y:S01]  /*2b30*/  BSSY B1, `(.L_x_44) ;  /* 0x0000006000017945 */ /* 0x000fe20003800000 */
[----:B------:R-:W-:Y:S01]  /*2b40*/  ISETP.GT.AND P0, PT, R22, 0x10, PT ;  /* 0x000000101600780c */ /* 0x000fe20003f04270 */
[----:B------:R-:W-:-:S05]  /*2b50*/  FFMA R3, R30, R56, R3 ;  /* 0x000000381e037223 */ /* 0x000fca0000000003 */
[----:B------:R2:W-:Y:S05]  /*2b60*/  @P1 STG.E desc[UR36][R10.64+0x20], R3 ;  /* 0x000020030a001986 */ /* 0x0005ea000c101924 */
[----:B------:R-:W-:Y:S05]  /*2b70*/  @!P2 BRA `(.L_x_45) ;  /* 0x000000000004a947 */ /* 0x000fea0003800000 */
[----:B------:R0:W5:Y:S02]  /*2b80*/  LDG.E.LTC128B R18, desc[UR36][R8.64+0x24] ;  /* 0x0000242408127981 */ /* 0x000164000c1e1920 */
.L_x_45:
[----:B------:R-:W-:Y:S05]  /*2b90*/  BSYNC B1 ;  /* 0x0000000000017941 */ /* 0x000fea0003800000 */
.L_x_44:
        /* <DEDUP_REMOVED lines=8> */
.L_x_47:
[----:B------:R-:W-:Y:S05]  /*2c20*/  BSYNC B1 ;  /* 0x0000000000017941 */ /* 0x000fea0003800000 */
.L_x_46:
[----:B--2--5:R-:W-:Y:S01]  /*2c30*/  FMUL R3, R18, R57 ;  /* 0x0000003912037220 */ /* 0x024fe20000400000 */
[----:B------:R-:W-:Y:S01]  /*2c40*/  ISETP.GT.AND P2, PT, R0, RZ, P1 ;  /* 0x000000ff0000720c */ /* 0x000fe20000f44270 */
[----:B------:R-:W-:Y:S02]  /*2c50*/  BSSY B1, `(.L_x_48) ;  /* 0x0000005000017945 */ /* 0x000fe40003800000 */
[----:B------:R-:W-:-:S05]  /*2c60*/  FFMA R3, R32, R56, R3 ;  /* 0x0000003820037223 */ /* 0x000fca0000000003 */
[----:B------:R2:W-:Y:S05]  /*2c70*/  @P3 STG.E desc[UR36][R6.64+0x40], R3 ;  /* 0x0000400306003986 */ /* 0x0005ea000c101924 */
[----:B------:R-:W-:Y:S05]  /*2c80*/  @!P2 BRA `(.L_x_49) ;  /* 0x000000000004a947 */ /* 0x000fea0003800000 */
[----:B------:R0:W5:Y:S02]  /*2c90*/  LDG.E.LTC128B R18, desc[UR36][R4.64+0x44] ;  /* 0x0000442404127981 */ /* 0x000164000c1e1920 */
.L_x_49:
[----:B------:R-:W-:Y:S05]  /*2ca0*/  BSYNC B1 ;  /* 0x0000000000017941 */ /* 0x000fea0003800000 */
.L_x_48:
[----:B-----5:R-:W-:Y:S01]  /*2cb0*/  FMUL R12, R18, R57 ;  /* 0x00000039120c7220 */ /* 0x020fe20000400000 */
[----:B------:R-:W-:Y:S01]  /*2cc0*/  ISETP.GT.AND P0, PT, R0, 0x8, P0 ;  /* 0x000000080000780c */ /* 0x000fe20000704270 */
[----:B------:R-:W-:Y:S02]  /*2cd0*/  BSSY B1, `(.L_x_50) ;  /* 0x0000005000017945 */ /* 0x000fe40003800000 */
[----:B------:R-:W-:-:S05]  /*2ce0*/  FFMA R33, R33, R56, R12 ;  /* 0x0000003821217223 */ /* 0x000fca000000000c */
[----:B------:R0:W-:Y:S05]  /*2cf0*/  @P2 STG.E desc[UR36][R6.64+0x44], R33 ;  /* 0x0000442106002986 */ /* 0x0001ea000c101924 */
[----:B------:R-:W-:Y:S05]  /*2d00*/  @!P0 BRA `(.L_x_51) ;  /* 0x0000000000048947 */ /* 0x000fea0003800000 */
[----:B------:R0:W5:Y:S02]  /*2d10*/  LDG.E.LTC128B R18, desc[UR36][R8.64+0x40] ;  /* 0x0000402408127981 */ /* 0x000164000c1e1920 */
.L_x_51:
[----:B------:R-:W-:Y:S05]  /*2d20*/  BSYNC B1 ;  /* 0x0000000000017941 */ /* 0x000fea0003800000 */
.L_x_50:
        /* <DEDUP_REMOVED lines=8> */
.L_x_53:
[----:B------:R-:W-:Y:S05]  /*2db0*/  BSYNC B1 ;  /* 0x0000000000017941 */ /* 0x000fea0003800000 */
.L_x_52:
        /* <DEDUP_REMOVED lines=8> */
.L_x_55:
[----:B------:R-:W-:Y:S05]  /*2e40*/  BSYNC B1 ;  /* 0x0000000000017941 */ /* 0x000fea0003800000 */
.L_x_54:
[----:B--2--5:R-:W-:Y:S01]  /*2e50*/  FMUL R3, R18, R57 ;  /* 0x0000003912037220 */ /* 0x024fe20000400000 */
[----:B------:R-:W-:Y:S01]  /*2e60*/  ISETP.GT.AND P1, PT, R0, RZ, P0 ;  /* 0x000000ff0000720c */ /* 0x000fe20000724270 */
[----:B------:R-:W-:Y:S02]  /*2e70*/  BSSY B1, `(.L_x_56) ;  /* 0x0000005000017945 */ /* 0x000fe40003800000 */
[----:B------:R-:W-:-:S05]  /*2e80*/  FFMA R3, R36, R56, R3 ;  /* 0x0000003824037223 */ /* 0x000fca0000000003 */
[----:B------:R2:W-:Y:S05]  /*2e90*/  @P3 STG.E desc[UR36][R6.64+0x60], R3 ;  /* 0x0000600306003986 */ /* 0x0005ea000c101924 */
[----:B------:R-:W-:Y:S05]  /*2ea0*/  @!P1 BRA `(.L_x_57) ;  /* 0x0000000000049947 */ /* 0x000fea0003800000 */
[----:B------:R0:W5:Y:S02]  /*2eb0*/  LDG.E.LTC128B R18, desc[UR36][R4.64+0x64] ;  /* 0x0000642404127981 */ /* 0x000164000c1e1920 */
.L_x_57:
[----:B------:R-:W-:Y:S05]  /*2ec0*/  BSYNC B1 ;  /* 0x0000000000017941 */ /* 0x000fea0003800000 */
.L_x_56:
[----:B-----5:R-:W-:Y:S01]  /*2ed0*/  FMUL R12, R18, R57 ;  /* 0x00000039120c7220 */ /* 0x020fe20000400000 */
[----:B------:R-:W-:Y:S01]  /*2ee0*/  ISETP.GT.AND P2, PT, R0, 0x8, P2 ;  /* 0x000000080000780c */ /* 0x000fe20001744270 */
[----:B------:R-:W-:Y:S02]  /*2ef0*/  BSSY B1, `(.L_x_58) ;  /* 0x0000005000017945 */ /* 0x000fe40003800000 */
[----:B------:R-:W-:-:S05]  /*2f00*/  FFMA R37, R37, R56, R12 ;  /* 0x0000003825257223 */ /* 0x000fca000000000c */
[----:B------:R0:W-:Y:S05]  /*2f10*/  @P1 STG.E desc[UR36][R6.64+0x64], R37 ;  /* 0x0000642506001986 */ /* 0x0001ea000c101924 */
[----:B------:R-:W-:Y:S05]  /*2f20*/  @!P2 BRA `(.L_x_59) ;  /* 0x000000000004a947 */ /* 0x000fea0003800000 */
[----:B------:R0:W5:Y:S02]  /*2f30*/  LDG.E.LTC128B R18, desc[UR36][R8.64+0x60] ;  /* 0x0000602408127981 */ /* 0x000164000c1e1920 */
.L_x_59:
[----:B------:R-:W-:Y:S05]  /*2f40*/  BSYNC B1 ;  /* 0x0000000000017941 */ /* 0x000fea0003800000 */
.L_x_58:
        /* <DEDUP_REMOVED lines=8> */
.L_x_61:
[----:B------:R-:W-:Y:S05]  /*2fd0*/  BSYNC B1 ;  /* 0x0000000000017941 */ /* 0x000fea0003800000 */
.L_x_60:
        /* <DEDUP_REMOVED lines=8> */
.L_x_63:
[----:B------:R-:W-:Y:S05]  /*3060*/  BSYNC B1 ;  /* 0x0000000000017941 */ /* 0x000fea0003800000 */
.L_x_62:
[----:B--2--5:R-:W-:Y:S01]  /*3070*/  FMUL R3, R18, R57 ;  /* 0x0000003912037220 */ /* 0x024fe20000400000 */
[----:B------:R-:W-:Y:S01]  /*3080*/  ISETP.GT.AND P0, PT, R0, RZ, P2 ;  /* 0x000000ff0000720c */ /* 0x000fe20001704270 */
[----:B------:R-:W-:Y:S02]  /*3090*/  BSSY B1, `(.L_x_64) ;  /* 0x0000005000017945 */ /* 0x000fe40003800000 */
[----:B------:R-:W-:-:S05]  /*30a0*/  FFMA R3, R40, R56, R3 ;  /* 0x0000003828037223 */ /* 0x000fca0000000003 */
[----:B------:R2:W-:Y:S05]  /*30b0*/  @P3 STG.E desc[UR36][R6.64+0x80], R3 ;  /* 0x0000800306003986 */ /* 0x0005ea000c101924 */
[----:B------:R-:W-:Y:S05]  /*30c0*/  @!P0 BRA `(.L_x_65) ;  /* 0x0000000000048947 */ /* 0x000fea0003800000 */
[----:B------:R0:W5:Y:S02]  /*30d0*/  LDG.E.LTC128B R18, desc[UR36][R4.64+0x84] ;  /* 0x0000842404127981 */ /* 0x000164000c1e1920 */
.L_x_65:
[----:B------:R-:W-:Y:S05]  /*30e0*/  BSYNC B1 ;  /* 0x0000000000017941 */ /* 0x000fea0003800000 */
.L_x_64:
[----:B-----5:R-:W-:Y:S01]  /*30f0*/  FMUL R12, R18, R57 ;  /* 0x00000039120c7220 */ /* 0x020fe20000400000 */
[----:B------:R-:W-:Y:S01]  /*3100*/  ISETP.GT.AND P1, PT, R0, 0x8, P1 ;  /* 0x000000080000780c */ /* 0x000fe20000f24270 */
[----:B------:R-:W-:Y:S02]  /*3110*/  BSSY B1, `(.L_x_66) ;  /* 0x0000005000017945 */ /* 0x000fe40003800000 */
[----:B------:R-:W-:-:S05]  /*3120*/  FFMA R41, R41, R56, R12 ;  /* 0x0000003829297223 */ /* 0x000fca000000000c */
[----:B------:R0:W-:Y:S05]  /*3130*/  @P0 STG.E desc[UR36][R6.64+0x84], R41 ;  /* 0x0000842906000986 */ /* 0x0001ea000c101924 */
[----:B------:R-:W-:Y:S05]  /*3140*/  @!P1 BRA `(.L_x_67) ;  /* 0x0000000000049947 */ /* 0x000fea0003800000 */
[----:B------:R0:W5:Y:S02]  /*3150*/  LDG.E.LTC128B R18, desc[UR36][R8.64+0x80] ;  /* 0x0000802408127981 */ /* 0x000164000c1e1920 */
.L_x_67:
[----:B------:R-:W-:Y:S05]  /*3160*/  BSYNC B1 ;  /* 0x0000000000017941 */ /* 0x000fea0003800000 */
.L_x_66:
        /* <DEDUP_REMOVED lines=8> */
.L_x_69:
[----:B------:R-:W-:Y:S05]  /*31f0*/  BSYNC B1 ;  /* 0x0000000000017941 */ /* 0x000fea0003800000 */
.L_x_68:
        /* <DEDUP_REMOVED lines=8> */
.L_x_71:
[----:B------:R-:W-:Y:S05]  /*3280*/  BSYNC B1 ;  /* 0x0000000000017941 */ /* 0x000fea0003800000 */
.L_x_70:
[----:B--2--5:R-:W-:Y:S01]  /*3290*/  FMUL R3, R18, R57 ;  /* 0x0000003912037220 */ /* 0x024fe20000400000 */
[----:B------:R-:W-:Y:S01]  /*32a0*/  ISETP.GT.AND P2, PT, R0, RZ, P1 ;  /* 0x000000ff0000720c */ /* 0x000fe20000f44270 */
[----:B------:R-:W-:Y:S02]  /*32b0*/  BSSY B1, `(.L_x_72) ;  /* 0x0000005000017945 */ /* 0x000fe40003800000 */
[----:B------:R-:W-:-:S05]  /*32c0*/  FFMA R3, R44, R56, R3 ;  /* 0x000000382c037223 */ /* 0x000fca0000000003 */
[----:B------:R2:W-:Y:S05]  /*32d0*/  @P3 STG.E desc[UR36][R6.64+0xa0], R3 ;  /* 0x0000a00306003986 */ /* 0x0005ea000c101924 */
[----:B------:R-:W-:Y:S05]  /*32e0*/  @!P2 BRA `(.L_x_73) ;  /* 0x000000000004a947 */ /* 0x000fea0003800000 */
[----:B------:R0:W5:Y:S02]  /*32f0*/  LDG.E.LTC128B R18, desc[UR36][R4.64+0xa4] ;  /* 0x0000a42404127981 */ /* 0x000164000c1e1920 */
.L_x_73:
[----:B------:R-:W-:Y:S05]  /*3300*/  BSYNC B1 ;  /* 0x0000000000017941 */ /* 0x000fea0003800000 */
.L_x_72:
[----:B-----5:R-:W-:Y:S01]  /*3310*/  FMUL R12, R18, R57 ;  /* 0x00000039120c7220 */ /* 0x020fe20000400000 */
[----:B------:R-:W-:Y:S01]  /*3320*/  ISETP.GT.AND P0, PT, R0, 0x8, P0 ;  /* 0x000000080000780c */ /* 0x000fe20000704270 */
[----:B------:R-:W-:Y:S02]  /*3330*/  BSSY B1, `(.L_x_74) ;  /* 0x0000005000017945 */ /* 0x000fe40003800000 */
[----:B------:R-:W-:-:S05]  /*3340*/  FFMA R45, R45, R56, R12 ;  /* 0x000000382d2d7223 */ /* 0x000fca000000000c */
[----:B------:R0:W-:Y:S05]  /*3350*/  @P2 STG.E desc[UR36][R6.64+0xa4], R45 ;  /* 0x0000a42d06002986 */ /* 0x0001ea000c101924 */
[----:B------:R-:W-:Y:S05]  /*3360*/  @!P0 BRA `(.L_x_75) ;  /* 0x0000000000048947 */ /* 0x000fea0003800000 */
[----:B------:R0:W5:Y:S02]  /*3370*/  LDG.E.LTC128B R18, desc[UR36][R8.64+0xa0] ;  /* 0x0000a02408127981 */ /* 0x000164000c1e1920 */
.L_x_75:
[----:B------:R-:W-:Y:S05]  /*3380*/  BSYNC B1 ;  /* 0x0000000000017941 */ /* 0x000fea0003800000 */
.L_x_74:
        /* <DEDUP_REMOVED lines=8> */
.L_x_77:
[----:B------:R-:W-:Y:S05]  /*3410*/  BSYNC B1 ;  /* 0x0000000000017941 */ /* 0x000fea0003800000 */
.L_x_76:
        /* <DEDUP_REMOVED lines=8> */
.L_x_79:
[----:B------:R-:W-:Y:S05]  /*34a0*/  BSYNC B1 ;  /* 0x0000000000017941 */ /* 0x000fea0003800000 */
.L_x_78:
[----:B--2--5:R-:W-:Y:S01]  /*34b0*/  FMUL R3, R18, R57 ;  /* 0x0000003912037220 */ /* 0x024fe20000400000 */
[----:B------:R-:W-:Y:S01]  /*34c0*/  ISETP.GT.AND P1, PT, R0, RZ, P0 ;  /* 0x000000ff0000720c */ /* 0x000fe20000724270 */
[----:B------:R-:W-:Y:S02]  /*34d0*/  BSSY B1, `(.L_x_80) ;  /* 0x0000005000017945 */ /* 0x000fe40003800000 */
[----:B------:R-:W-:-:S05]  /*34e0*/  FFMA R3, R48, R56, R3 ;  /* 0x0000003830037223 */ /* 0x000fca0000000003 */
[----:B------:R2:W-:Y:S05]  /*34f0*/  @P3 STG.E desc[UR36][R6.64+0xc0], R3 ;  /* 0x0000c00306003986 */ /* 0x0005ea000c101924 */
[----:B------:R-:W-:Y:S05]  /*3500*/  @!P1 BRA `(.L_x_81) ;  /* 0x0000000000049947 */ /* 0x000fea0003800000 */
[----:B------:R0:W5:Y:S02]  /*3510*/  LDG.E.LTC128B R18, desc[UR36][R4.64+0xc4] ;  /* 0x0000c42404127981 */ /* 0x000164000c1e1920 */
.L_x_81:
[----:B------:R-:W-:Y:S05]  /*3520*/  BSYNC B1 ;  /* 0x0000000000017941 */ /* 0x000fea0003800000 */
.L_x_80:
[----:B-----5:R-:W-:Y:S01]  /*3530*/  FMUL R12, R18, R57 ;  /* 0x00000039120c7220 */ /* 0x020fe20000400000 */
[----:B------:R-:W-:Y:S01]  /*3540*/  ISETP.GT.AND P2, PT, R0, 0x8, P2 ;  /* 0x000000080000780c */ /* 0x000fe20001744270 */
[----:B------:R-:W-:Y:S02]  /*3550*/  BSSY B1, `(.L_x_82) ;  /* 0x0000005000017945 */ /* 0x000fe40003800000 */
[----:B------:R-:W-:-:S05]  /*3560*/  FFMA R49, R49, R56, R12 ;  /* 0x0000003831317223 */ /* 0x000fca000000000c */
[----:B------:R0:W-:Y:S05]  /*3570*/  @P1 STG.E desc[UR36][R6.64+0xc4], R49 ;  /* 0x0000c43106001986 */ /* 0x0001ea000c101924 */
[----:B------:R-:W-:Y:S05]  /*3580*/  @!P2 BRA `(.L_x_83) ;  /* 0x000000000004a947 */ /* 0x000fea0003800000 */
[----:B------:R0:W5:Y:S02]  /*3590*/  LDG.E.LTC128B R18, desc[UR36][R8.64+0xc0] ;  /* 0x0000c02408127981 */ /* 0x000164000c1e1920 */
.L_x_83:
[----:B------:R-:W-:Y:S05]  /*35a0*/  BSYNC B1 ;  /* 0x0000000000017941 */ /* 0x000fea0003800000 */
.L_x_82:
        /* <DEDUP_REMOVED lines=8> */
.L_x_85:
[----:B------:R-:W-:Y:S05]  /*3630*/  BSYNC B1 ;  /* 0x0000000000017941 */ /* 0x000fea0003800000 */
.L_x_84:
        /* <DEDUP_REMOVED lines=8> */
.L_x_87:
[----:B------:R-:W-:Y:S05]  /*36c0*/  BSYNC B1 ;  /* 0x0000000000017941 */ /* 0x000fea0003800000 */
.L_x_86:
[----:B--2--5:R-:W-:Y:S01]  /*36d0*/  FMUL R3, R18, R57 ;  /* 0x0000003912037220 */ /* 0x024fe20000400000 */
[----:B------:R-:W-:Y:S01]  /*36e0*/  ISETP.GT.AND P0, PT, R0, RZ, P2 ;  /* 0x000000ff0000720c */ /* 0x000fe20001704270 */
[----:B------:R-:W-:Y:S02]  /*36f0*/  BSSY B1, `(.L_x_88) ;  /* 0x0000005000017945 */ /* 0x000fe40003800000 */
[----:B------:R-:W-:-:S05]  /*3700*/  FFMA R3, R52, R56, R3 ;  /* 0x0000003834037223 */ /* 0x000fca0000000003 */
[----:B------:R2:W-:Y:S05]  /*3710*/  @P3 STG.E desc[UR36][R6.64+0xe0], R3 ;  /* 0x0000e00306003986 */ /* 0x0005ea000c101924 */
[----:B------:R-:W-:Y:S05]  /*3720*/  @!P0 BRA `(.L_x_89) ;  /* 0x0000000000048947 */ /* 0x000fea0003800000 */
[----:B------:R0:W5:Y:S02]  /*3730*/  LDG.E.LTC128B R18, desc[UR36][R4.64+0xe4] ;  /* 0x0000e42404127981 */ /* 0x000164000c1e1920 */
.L_x_89:
[----:B------:R-:W-:Y:S05]  /*3740*/  BSYNC B1 ;  /* 0x0000000000017941 */ /* 0x000fea0003800000 */
.L_x_88:
[----:B01--45:R-:W-:Y:S01]  /*3750*/  FMUL R4, R18, R57 ;  /* 0x0000003912047220 */ /* 0x033fe20000400000 */
[----:B------:R-:W-:Y:S01]  /*3760*/  ISETP.GT.AND P1, PT, R0, 0x8, P1 ;  /* 0x000000080000780c */ /* 0x000fe20000f24270 */
[----:B------:R-:W-:Y:S02]  /*3770*/  BSSY B1, `(.L_x_90) ;  /* 0x0000005000017945 */ /* 0x000fe40003800000 */
[----:B------:R-:W-:-:S05]  /*3780*/  FFMA R53, R53, R56, R4 ;  /* 0x0000003835357223 */ /* 0x000fca0000000004 */
[----:B------:R0:W-:Y:S05]  /*3790*/  @P0 STG.E desc[UR36][R6.64+0xe4], R53 ;  /* 0x0000e43506000986 */ /* 0x0001ea000c101924 */
[----:B------:R-:W-:Y:S05]  /*37a0*/  @!P1 BRA `(.L_x_91) ;  /* 0x0000000000049947 */ /* 0x000fea0003800000 */
[----:B------:R1:W5:Y:S02]  /*37b0*/  LDG.E.LTC128B R18, desc[UR36][R8.64+0xe0] ;  /* 0x0000e02408127981 */ /* 0x000364000c1e1920 */
.L_x_91:
[----:B------:R-:W-:Y:S05]  /*37c0*/  BSYNC B1 ;  /* 0x0000000000017941 */ /* 0x000fea0003800000 */
.L_x_90:
[----:B--2--5:R-:W-:Y:S01]  /*37d0*/  FMUL R3, R18, R57 ;  /* 0x0000003912037220 */ /* 0x024fe20000400000 */
[----:B------:R-:W-:Y:S01]  /*37e0*/  @P1 IMAD.MOV.U32 R4, RZ, RZ, R10 ;  /* 0x000000ffff041224 */ /* 0x000fe200078e000a */
[----:B------:R-:W-:Y:S01]  /*37f0*/  ISETP.GT.AND P2, PT, R0, 0x8, P2 ;  /* 0x000000080000780c */ /* 0x000fe20001744270 */
[----:B------:R-:W-:Y:S02]  /*3800*/  @P1 IMAD.MOV.U32 R5, RZ, RZ, R11 ;  /* 0x000000ffff051224 */ /* 0x000fe400078e000b */
[----:B------:R-:W-:Y:S01]  /*3810*/  FFMA R3, R54, R56, R3 ;  /* 0x0000003836037223 */ /* 0x000fe20000000003 */
[----:B------:R-:W-:Y:S04]  /*3820*/  BSSY B1, `(.L_x_92) ;  /* 0x0000004000017945 */ /* 0x000fe80003800000 */
[----:B------:R2:W-:Y:S05]  /*3830*/  @P1 STG.E desc[UR36][R4.64+0xe0], R3 ;  /* 0x0000e00304001986 */ /* 0x0005ea000c101924 */
[----:B------:R-:W-:Y:S05]  /*3840*/  @!P2 BRA `(.L_x_93) ;  /* 0x000000000004a947 */ /* 0x000fea0003800000 */
[----:B------:R4:W5:Y:S02]  /*3850*/  LDG.E.LTC128B R18, desc[UR36][R8.64+0xe4] ;  /* 0x0000e42408127981 */ /* 0x000964000c1e1920 */
.L_x_93:
[----:B------:R-:W-:Y:S05]  /*3860*/  BSYNC B1 ;  /* 0x0000000000017941 */ /* 0x000fea0003800000 */
.L_x_92:
[----:B-----5:R-:W-:-:S04]  /*3870*/  FMUL R18, R18, R57 ;  /* 0x0000003912127220 */ /* 0x020fc80000400000 */
[----:B------:R-:W-:Y:S01]  /*3880*/  FFMA R55, R55, R56, R18 ;  /* 0x0000003837377223 */ /* 0x000fe20000000012 */
[----:B------:R-:W-:Y:S06]  /*3890*/  @!P2 BRA `(.L_x_94) ;  /* 0x0000000400e0a947 */ /* 0x000fec0003800000 */
[----:B------:R0:W-:Y:S01]  /*38a0*/  STG.E desc[UR36][R10.64+0xe4], R55 ;  /* 0x0000e4370a007986 */ /* 0x0001e2000c101924 */
[----:B------:R-:W-:Y:S05]  /*38b0*/  BRA `(.L_x_94) ;  /* 0x0000000400d87947 */ /* 0x000fea0003800000 */
.L_x_33:
[----:B------:R-:W-:Y:S01]  /*38c0*/  ISETP.GT.AND P0, PT, R22, 0x1, PT ;  /* 0x000000011600780c */ /* 0x000fe20003f04270 */
[----:B------:R-:W-:Y:S01]  /*38d0*/  ULDC.64 UR4, c[0x0][0x5c0] ;  /* 0x0001700000047ab9 */ /* 0x000fe20000000a00 */
[-C--:B------:R-:W-:Y:S01]  /*38e0*/  FMUL R3, R24, R56.reuse ;  /* 0x0000003818037220 */ /* 0x080fe20000400000 */
[----:B------:R-:W-:Y:S01]  /*38f0*/  LEA R4, P4, R72, UR4, 0x2 ;  /* 0x0000000448047c11 */ /* 0x000fe2000f8810ff */
[-C--:B------:R-:W-:Y:S01]  /*3900*/  FMUL R25, R25, R56.reuse ;  /* 0x0000003819197220 */ /* 0x080fe20000400000 */
[----:B------:R-:W-:Y:S01]  /*3910*/  ISETP.GT.AND P2, PT, R0, RZ, P0 ;  /* 0x000000ff0000720c */ /* 0x000fe20000744270 */
[-C--:B------:R-:W-:Y:S01]  /*3920*/  FMUL R27, R27, R56.reuse ;  /* 0x000000381b1b7220 */ /* 0x080fe20000400000 */
[----:B------:R-:W-:Y:S01]  /*3930*/  LEA.HI.X R5, R72, UR5, R7, 0x2, P4 ;  /* 0x0000000548057c11 */ /* 0x000fe2000a0f1407 */
[-C--:B------:R-:W-:Y:S01]  /*3940*/  FMUL R9, R28, R56.reuse ;  /* 0x000000381c097220 */ /* 0x080fe20000400000 */
[C---:B------:R-:W-:Y:S01]  /*3950*/  ISETP.GT.AND P3, PT, R0.reuse, 0x8, P3 ;  /* 0x000000080000780c */ /* 0x040fe20001f64270 */
[-C--:B------:R-:W-:Y:S01]  /*3960*/  FMUL R29, R29, R56.reuse ;  /* 0x000000381d1d7220 */ /* 0x080fe20000400000 */
[----:B------:R-:W-:Y:S01]  /*3970*/  ISETP.GT.AND P0, PT, R0, 0x8, P0 ;  /* 0x000000080000780c */ /* 0x000fe20000704270 */
[----:B------:R0:W-:Y:S01]  /*3980*/  @P1 STG.E desc[UR36][R4.64], R3 ;  /* 0x0000000304001986 */ /* 0x0001e2000c101924 */
[----:B------:R-:W-:Y:S01]  /*3990*/  ISETP.GT.AND P5, PT, R22, 0x8, PT ;  /* 0x000000081600780c */ /* 0x000fe20003fa4270 */
[-C--:B------:R-:W-:Y:S01]  /*39a0*/  FMUL R31, R31, R56.reuse ;  /* 0x000000381f1f7220 */ /* 0x080fe20000400000 */
[C---:B------:R-:W-:Y:S01]  /*39b0*/  SHF.L.U64.HI R7, R62.reuse, 0x2, R63 ;  /* 0x000000023e077819 */ /* 0x040fe2000001023f */
[----:B------:R-:W-:Y:S01]  /*39c0*/  FMUL R33, R33, R56 ;  /* 0x0000003821217220 */ /* 0x000fe20000400000 */
[----:B------:R-:W-:Y:S01]  /*39d0*/  LEA R6, P1, R62, R4, 0x2 ;  /* 0x000000043e067211 */ /* 0x000fe200078210ff */
[----:B------:R-:W-:Y:S01]  /*39e0*/  @P2 STG.E desc[UR36][R4.64+0x4], R25 ;  /* 0x0000041904002986 */ /* 0x000fe2000c101924 */
[----:B------:R-:W-:Y:S01]  /*39f0*/  ISETP.GT.AND P4, PT, R22, 0x9, PT ;  /* 0x000000091600780c */ /* 0x000fe20003f84270 */
[-C--:B------:R-:W-:Y:S01]  /*3a00*/  FMUL R35, R35, R56.reuse ;  /* 0x0000003823237220 */ /* 0x080fe20000400000 */
[C---:B------:R-:W-:Y:S01]  /*3a10*/  ISETP.GT.AND P2, PT, R0.reuse, RZ, P5 ;  /* 0x000000ff0000720c */ /* 0x040fe20002f44270 */
[----:B------:R-:W-:Y:S01]  /*3a20*/  IMAD.X R7, R7, 0x1, R5, P1 ;  /* 0x0000000107077824 */ /* 0x000fe200008e0605 */
[----:B------:R-:W-:Y:S01]  /*3a30*/  ISETP.GT.AND P1, PT, R0, RZ, P4 ;  /* 0x000000ff0000720c */ /* 0x000fe20002724270 */
[-C--:B0-----:R-:W-:Y:S01]  /*3a40*/  FMUL R3, R26, R56.reuse ;  /* 0x000000381a037220 */ /* 0x081fe20000400000 */
[----:B------:R-:W-:Y:S01]  /*3a50*/  ISETP.GT.AND P4, PT, R0, 0x8, P4 ;  /* 0x000000080000780c */ /* 0x000fe20002784270 */
[-C--:B------:R-:W-:Y:S01]  /*3a60*/  FMUL R37, R37, R56.reuse ;  /* 0x0000003825257220 */ /* 0x080fe20000400000 */
[-C--:B------:R-:W-:Y:S01]  /*3a70*/  FMUL R39, R39, R56.reuse ;  /* 0x0000003827277220 */ /* 0x080fe20000400000 */
[-C--:B------:R-:W-:Y:S01]  /*3a80*/  FMUL R41, R41, R56.reuse ;  /* 0x0000003829297220 */ /* 0x080fe20000400000 */
[----:B------:R0:W-:Y:S01]  /*3a90*/  @P3 STG.E desc[UR36][R6.64], R3 ;  /* 0x0000000306003986 */ /* 0x0001e2000c101924 */
[----:B------:R-:W-:Y:S01]  /*3aa0*/  ISETP.GT.AND P3, PT, R22, 0x11, PT ;  /* 0x000000111600780c */ /* 0x000fe20003f64270 */
[-C--:B------:R-:W-:Y:S01]  /*3ab0*/  FMUL R43, R43, R56.reuse ;  /* 0x000000382b2b7220 */ /* 0x080fe20000400000 */
[-C--:B------:R-:W-:Y:S01]  /*3ac0*/  FMUL R45, R45, R56.reuse ;  /* 0x000000382d2d7220 */ /* 0x080fe20000400000 */
[----:B------:R-:W-:Y:S01]  /*3ad0*/  @P0 STG.E desc[UR36][R6.64+0x4], R27 ;  /* 0x0000041b06000986 */ /* 0x000fe2000c101924 */
[----:B------:R-:W-:Y:S01]  /*3ae0*/  ISETP.GT.AND P0, PT, R0, 0x8, P5 ;  /* 0x000000080000780c */ /* 0x000fe20002f04270 */
[-C--:B------:R-:W-:Y:S01]  /*3af0*/  FMUL R47, R47, R56.reuse ;  /* 0x000000382f2f7220 */ /* 0x080fe20000400000 */
[----:B------:R-:W-:Y:S01]  /*3b00*/  ISETP.GT.AND P5, PT, R22, 0x10, PT ;  /* 0x000000101600780c */ /* 0x000fe20003fa4270 */
[----:B------:R1:W-:Y:S01]  /*3b10*/  @P2 STG.E desc[UR36][R4.64+0x20], R9 ;  /* 0x0000200904002986 */ /* 0x0003e2000c101924 */
[-C--:B------:R-:W-:Y:S01]  /*3b20*/  FMUL R49, R49, R56.reuse ;  /* 0x0000003831317220 */ /* 0x080fe20000400000 */
[-C--:B------:R-:W-:Y:S01]  /*3b30*/  FMUL R51, R51, R56.reuse ;  /* 0x0000003833337220 */ /* 0x080fe20000400000 */
[----:B------:R-:W-:Y:S01]  /*3b40*/  ISETP.GT.AND P2, PT, R0, RZ, P5 ;  /* 0x000000ff0000720c */ /* 0x000fe20002f44270 */
[----:B------:R-:W-:Y:S01]  /*3b50*/  @P1 STG.E desc[UR36][R4.64+0x24], R29 ;  /* 0x0000241d04001986 */ /* 0x000fe2000c101924 */
[-C--:B0-----:R-:W-:Y:S01]  /*3b60*/  FMUL R3, R30, R56.reuse ;  /* 0x000000381e037220 */ /* 0x081fe20000400000 */
[C---:B------:R-:W-:Y:S01]  /*3b70*/  ISETP.GT.AND P1, PT, R0.reuse, RZ, P3 ;  /* 0x000000ff0000720c */ /* 0x040fe20001f24270 */
[-C--:B------:R-:W-:Y:S01]  /*3b80*/  FMUL R53, R53, R56.reuse ;  /* 0x0000003835357220 */ /* 0x080fe20000400000 */
[----:B------:R-:W-:Y:S01]  /*3b90*/  ISETP.GT.AND P3, PT, R0, 0x8, P3 ;  /* 0x000000080000780c */ /* 0x000fe20001f64270 */
[-C--:B------:R-:W-:Y:S01]  /*3ba0*/  FMUL R11, R54, R56.reuse ;  /* 0x00000038360b7220 */ /* 0x080fe20000400000 */
[----:B------:R0:W-:Y:S01]  /*3bb0*/  @P0 STG.E desc[UR36][R6.64+0x20], R3 ;  /* 0x0000200306000986 */ /* 0x0001e2000c101924 */
[----:B------:R-:W-:Y:S01]  /*3bc0*/  ISETP.GT.AND P0, PT, R0, 0x8, P5 ;  /* 0x000000080000780c */ /* 0x000fe20002f04270 */
[-C--:B-1----:R-:W-:Y:S01]  /*3bd0*/  FMUL R9, R32, R56.reuse ;  /* 0x0000003820097220 */ /* 0x082fe20000400000 */
[C---:B------:R-:W-:Y:S01]  /*3be0*/  ISETP.GT.AND P5, PT, R22.reuse, 0x18, PT ;  /* 0x000000181600780c */ /* 0x040fe20003fa4270 */
[----:B------:R-:W-:Y:S01]  /*3bf0*/  @P4 STG.E desc[UR36][R6.64+0x24], R31 ;  /* 0x0000241f06004986 */ /* 0x000fe2000c101924 */
[----:B------:R-:W-:Y:S01]  /*3c00*/  ISETP.GT.AND P4, PT, R22, 0x19, PT ;  /* 0x000000191600780c */ /* 0x000fe20003f84270 */
[----:B------:R-:W-:-:S02]  /*3c10*/  FMUL R55, R55, R56 ;  /* 0x0000003837377220 */ /* 0x000fc40000400000 */
[----:B------:R1:W-:Y:S01]  /*3c20*/  @P2 STG.E desc[UR36][R4.64+0x40], R9 ;  /* 0x0000400904002986 */ /* 0x0003e2000c101924 */
[----:B------:R-:W-:-:S03]  /*3c30*/  ISETP.GT.AND P2, PT, R0, RZ, P5 ;  /* 0x000000ff0000720c */ /* 0x000fc60002f44270 */
[----:B------:R-:W-:Y:S01]  /*3c40*/  @P1 STG.E desc[UR36][R4.64+0x44], R33 ;  /* 0x0000442104001986 */ /* 0x000fe2000c101924 */
[----:B------:R-:W-:Y:S01]  /*3c50*/  ISETP.GT.AND P1, PT, R0, RZ, P4 ;  /* 0x000000ff0000720c */ /* 0x000fe20002724270 */
[----:B0-----:R-:W-:Y:S01]  /*3c60*/  FMUL R3, R34, R56 ;  /* 0x0000003822037220 */ /* 0x001fe20000400000 */
[----:B------:R-:W-:-:S04]  /*3c70*/  ISETP.GT.AND P4, PT, R0, 0x8, P4 ;  /* 0x000000080000780c */ /* 0x000fc80002784270 */
[----:B------:R0:W-:Y:S01]  /*3c80*/  @P0 STG.E desc[UR36][R6.64+0x40], R3 ;  /* 0x0000400306000986 */ /* 0x0001e2000c101924 */
[----:B-1----:R-:W-:Y:S01]  /*3c90*/  FMUL R9, R36, R56 ;  /* 0x0000003824097220 */ /* 0x002fe20000400000 */
[----:B------:R-:W-:Y:S02]  /*3ca0*/  ISETP.GT.AND P0, PT, R0, 0x8, P5 ;  /* 0x000000080000780c */ /* 0x000fe40002f04270 */
[----:B------:R-:W-:Y:S01]  /*3cb0*/  @P3 STG.E desc[UR36][R6.64+0x44], R35 ;  /* 0x0000442306003986 */ /* 0x000fe2000c101924 */
[----:B------:R-:W-:-:S03]  /*3cc0*/  ISETP.GT.AND P5, PT, R22, 0x20, PT ;  /* 0x000000201600780c */ /* 0x000fc60003fa4270 */
[----:B------:R1:W-:Y:S01]  /*3cd0*/  @P2 STG.E desc[UR36][R4.64+0x60], R9 ;  /* 0x0000600904002986 */ /* 0x0003e2000c101924 */
[----:B------:R-:W-:Y:S02]  /*3ce0*/  ISETP.GT.AND P2, PT, R22, 0x21, PT ;  /* 0x000000211600780c */ /* 0x000fe40003f44270 */
[C---:B------:R-:W-:Y:S01]  /*3cf0*/  ISETP.GT.AND P3, PT, R0.reuse, RZ, P5 ;  /* 0x000000ff0000720c */ /* 0x040fe20002f64270 */
[----:B------:R-:W-:Y:S01]  /*3d00*/  @P1 STG.E desc[UR36][R4.64+0x64], R37 ;  /* 0x0000642504001986 */ /* 0x000fe2000c101924 */
[----:B------:R-:W-:Y:S01]  /*3d10*/  ISETP.GT.AND P1, PT, R0, RZ, P2 ;  /* 0x000000ff0000720c */ /* 0x000fe20001724270 */
[----:B0-----:R-:W-:Y:S01]  /*3d20*/  FMUL R3, R38, R56 ;  /* 0x0000003826037220 */ /* 0x001fe20000400000 */
[----:B------:R-:W-:-:S04]  /*3d30*/  ISETP.GT.AND P2, PT, R0, 0x8, P2 ;  /* 0x000000080000780c */ /* 0x000fc80001744270 */
[----:B------:R0:W-:Y:S01]  /*3d40*/  @P0 STG.E desc[UR36][R6.64+0x60], R3 ;  /* 0x0000600306000986 */ /* 0x0001e2000c101924 */
[----:B-1----:R-:W-:Y:S01]  /*3d50*/  FMUL R9, R40, R56 ;  /* 0x0000003828097220 */ /* 0x002fe20000400000 */
[----:B------:R-:W-:Y:S02]  /*3d60*/  ISETP.GT.AND P0, PT, R0, 0x8, P5 ;  /* 0x000000080000780c */ /* 0x000fe40002f04270 */
[----:B------:R-:W-:Y:S04]  /*3d70*/  @P4 STG.E desc[UR36][R6.64+0x64], R39 ;  /* 0x0000642706004986 */ /* 0x000fe8000c101924 */
[----:B------:R1:W-:Y:S01]  /*3d80*/  @P3 STG.E desc[UR36][R4.64+0x80], R9 ;  /* 0x0000800904003986 */ /* 0x0003e2000c101924 */
[----:B------:R-:W-:-:S03]  /*3d90*/  ISETP.GT.AND P3, PT, R22, 0x28, PT ;  /* 0x000000281600780c */ /* 0x000fc60003f64270 */
[----:B------:R-:W-:Y:S01]  /*3da0*/  @P1 STG.E desc[UR36][R4.64+0x84], R41 ;  /* 0x0000842904001986 */ /* 0x000fe2000c101924 */
[----:B------:R-:W-:Y:S01]  /*3db0*/  ISETP.GT.AND P1, PT, R22, 0x29, PT ;  /* 0x000000291600780c */ /* 0x000fe20003f24270 */
[-C--:B0-----:R-:W-:Y:S01]  /*3dc0*/  FMUL R3, R42, R56.reuse ;  /* 0x000000382a037220 */ /* 0x081fe20000400000 */
[C---:B------:R-:W-:Y:S02]  /*3dd0*/  ISETP.GT.AND P5, PT, R0.reuse, RZ, P3 ;  /* 0x000000ff0000720c */ /* 0x040fe40001fa4270 */
[----:B------:R-:W-:Y:S02]  /*3de0*/  ISETP.GT.AND P4, PT, R0, RZ, P1 ;  /* 0x000000ff0000720c */ /* 0x000fe40000f84270 */
[----:B------:R0:W-:Y:S01]  /*3df0*/  @P0 STG.E desc[UR36][R6.64+0x80], R3 ;  /* 0x0000800306000986 */ /* 0x0001e2000c101924 */
[----:B-1----:R-:W-:Y:S01]  /*3e00*/  FMUL R9, R44, R56 ;  /* 0x000000382c097220 */ /* 0x002fe20000400000 */
[----:B------:R-:W-:Y:S02]  /*3e10*/  ISETP.GT.AND P3, PT, R0, 0x8, P3 ;  /* 0x000000080000780c */ /* 0x000fe40001f64270 */
[----:B------:R-:W-:Y:S01]  /*3e20*/  @P2 STG.E desc[UR36][R6.64+0x84], R43 ;  /* 0x0000842b06002986 */ /* 0x000fe2000c101924 */
[----:B------:R-:W-:-:S02]  /*3e30*/  ISETP.GT.AND P0, PT, R22, 0x30, PT ;  /* 0x000000301600780c */ /* 0x000fc40003f04270 */
[----:B------:R-:W-:Y:S02]  /*3e40*/  ISETP.GT.AND P1, PT, R0, 0x8, P1 ;  /* 0x000000080000780c */ /* 0x000fe40000f24270 */
[----:B------:R-:W-:Y:S01]  /*3e50*/  ISETP.GT.AND P2, PT, R22, 0x31, PT ;  /* 0x000000311600780c */ /* 0x000fe20003f44270 */
[----:B------:R1:W-:Y:S01]  /*3e60*/  @P5 STG.E desc[UR36][R4.64+0xa0], R9 ;  /* 0x0000a00904005986 */ /* 0x0003e2000c101924 */
[----:B------:R-:W-:Y:S01]  /*3e70*/  ISETP.GT.AND P5, PT, R0, RZ, P0 ;  /* 0x000000ff0000720c */ /* 0x000fe200007a4270 */
[-C--:B0-----:R-:W-:Y:S01]  /*3e80*/  FMUL R3, R46, R56.reuse ;  /* 0x000000382e037220 */ /* 0x081fe20000400000 */
[C---:B------:R-:W-:Y:S01]  /*3e90*/  ISETP.GT.AND P0, PT, R0.reuse, 0x8, P0 ;  /* 0x000000080000780c */ /* 0x040fe20000704270 */
[----:B------:R-:W-:Y:S01]  /*3ea0*/  @P4 STG.E desc[UR36][R4.64+0xa4], R45 ;  /* 0x0000a42d04004986 */ /* 0x000fe2000c101924 */
[C---:B------:R-:W-:Y:S02]  /*3eb0*/  ISETP.GT.AND P4, PT, R0.reuse, RZ, P2 ;  /* 0x000000ff0000720c */ /* 0x040fe40001784270 */
[----:B------:R-:W-:Y:S01]  /*3ec0*/  ISETP.GT.AND P2, PT, R0, 0x8, P2 ;  /* 0x000000080000780c */ /* 0x000fe20001744270 */
[----:B------:R0:W-:Y:S01]  /*3ed0*/  @P3 STG.E desc[UR36][R6.64+0xa0], R3 ;  /* 0x0000a00306003986 */ /* 0x0001e2000c101924 */
[----:B------:R-:W-:Y:S01]  /*3ee0*/  ISETP.GT.AND P3, PT, R22, 0x39, PT ;  /* 0x000000391600780c */ /* 0x000fe20003f64270 */
[----:B-1----:R-:W-:-:S02]  /*3ef0*/  FMUL R9, R48, R56 ;  /* 0x0000003830097220 */ /* 0x002fc40000400000 */
[----:B------:R-:W-:Y:S01]  /*3f00*/  @P1 STG.E desc[UR36][R6.64+0xa4], R47 ;  /* 0x0000a42f06001986 */ /* 0x000fe2000c101924 */
[----:B------:R-:W-:-:S03]  /*3f10*/  ISETP.GT.AND P1, PT, R22, 0x38, PT ;  /* 0x000000381600780c */ /* 0x000fc60003f24270 */
[----:B------:R1:W-:Y:S01]  /*3f20*/  @P5 STG.E desc[UR36][R4.64+0xc0], R9 ;  /* 0x0000c00904005986 */ /* 0x0003e2000c101924 */
[----:B------:R-:W-:Y:S01]  /*3f30*/  ISETP.GT.AND P5, PT, R0, RZ, P3 ;  /* 0x000000ff0000720c */ /* 0x000fe20001fa4270 */
[-C--:B0-----:R-:W-:Y:S02]  /*3f40*/  FMUL R3, R50, R56.reuse ;  /* 0x0000003832037220 */ /* 0x081fe40000400000 */
[----:B------:R-:W-:Y:S01]  /*3f50*/  @P4 STG.E desc[UR36][R4.64+0xc4], R49 ;  /* 0x0000c43104004986 */ /* 0x000fe2000c101924 */
[C---:B------:R-:W-:Y:S02]  /*3f60*/  ISETP.GT.AND P4, PT, R0.reuse, RZ, P1 ;  /* 0x000000ff0000720c */ /* 0x040fe40000f84270 */
[C---:B------:R-:W-:Y:S01]  /*3f70*/  ISETP.GT.AND P1, PT, R0.reuse, 0x8, P1 ;  /* 0x000000080000780c */ /* 0x040fe20000f24270 */
[----:B------:R-:W-:Y:S01]  /*3f80*/  @P0 STG.E desc[UR36][R6.64+0xc0], R3 ;  /* 0x0000c00306000986 */ /* 0x000fe2000c101924 */
[----:B------:R-:W-:Y:S01]  /*3f90*/  ISETP.GT.AND P3, PT, R0, 0x8, P3 ;  /* 0x000000080000780c */ /* 0x000fe20001f64270 */
[----:B-1----:R-:W-:-:S02]  /*3fa0*/  FMUL R9, R52, R56 ;  /* 0x0000003834097220 */ /* 0x002fc40000400000 */
[----:B------:R-:W-:Y:S06]  /*3fb0*/  @P2 STG.E desc[UR36][R6.64+0xc4], R51 ;  /* 0x0000c43306002986 */ /* 0x000fec000c101924 */
[----:B------:R-:W-:Y:S04]  /*3fc0*/  @P4 STG.E desc[UR36][R4.64+0xe0], R9 ;  /* 0x0000e00904004986 */ /* 0x000fe8000c101924 */
[----:B------:R0:W-:Y:S02]  /*3fd0*/  @P5 STG.E desc[UR36][R4.64+0xe4], R53 ;  /* 0x0000e43504005986 */ /* 0x0001e4000c101924 */
[----:B0-----:R-:W-:-:S02]  /*3fe0*/  @P1 IMAD.MOV.U32 R4, RZ, RZ, R6 ;  /* 0x000000ffff041224 */ /* 0x001fc400078e0006 */
[----:B------:R-:W-:-:S05]  /*3ff0*/  @P1 IMAD.MOV.U32 R5, RZ, RZ, R7 ;  /* 0x000000ffff051224 */ /* 0x000fca00078e0007 */
[----:B------:R0:W-:Y:S04]  /*4000*/  @P1 STG.E desc[UR36][R4.64+0xe0], R11 ;  /* 0x0000e00b04001986 */ /* 0x0001e8000c101924 */
[----:B------:R0:W-:Y:S02]  /*4010*/  @P3 STG.E desc[UR36][R6.64+0xe4], R55 ;  /* 0x0000e43706003986 */ /* 0x0001e4000c101924 */
.L_x_94:
[----:B------:R-:W-:Y:S05]  /*4020*/  BSYNC B0 ;  /* 0x0000000000007941 */ /* 0x000fea0003800000 */
.L_x_32:
[----:B0-2---:R-:W2:Y:S01]  /*4030*/  LDL.64 R4, [R1] ;  /* 0x0000000001047983 */ /* 0x005ea20000100a00 */
[----:B------:R-:W-:Y:S01]  /*4040*/  ULDC.64 UR4, c[0x0][0x650] ;  /* 0x0001940000047ab9 */ /* 0x000fe20000000a00 */
[----:B------:R-:W-:Y:S02]  /*4050*/  IMAD.U32 R0, RZ, RZ, UR44 ;  /* 0x0000002cff007e24 */ /* 0x000fe4000f8e00ff */
[----:B------:R-:W-:Y:S02]  /*4060*/  IMAD.MOV.U32 R22, RZ, RZ, -0x1 ;  /* 0xffffffffff167424 */ /* 0x000fe400078e00ff */
[----:B------:R0:W-:Y:S01]  /*4070*/  SYNCS.ARRIVE.TRANS64.A1T0 RZ, [R0+UR48], RZ ;  /* 0x000000ff00ff79a7 */ /* 0x0001e20008100030 */
[----:B------:R-:W-:Y:S02]  /*4080*/  IMAD.MOV.U32 R18, RZ, RZ, -0x1 ;  /* 0xffffffffff127424 */ /* 0x000fe400078e00ff */
[----:B------:R-:W-:Y:S01]  /*4090*/  IMAD.MOV.U32 R19, RZ, RZ, -0x1 ;  /* 0xffffffffff137424 */ /* 0x000fe200078e00ff */
[----:B0-----:R-:W-:-:S02]  /*40a0*/  PRMT R0, RZ, 0x7610, R0 ;  /* 0x00007610ff007816 */ /* 0x001fc40000000000 */
[----:B--2---:R-:W-:-:S05]  /*40b0*/  LEA R16, P0, R4, R16, 0x1 ;  /* 0x0000001004107211 */ /* 0x004fca00078008ff */
[----:B------:R-:W-:Y:S01]  /*40c0*/  IMAD.X R17, R66, 0x1, R17, P0 ;  /* 0x0000000142117824 */ /* 0x000fe200000e0611 */
[----:B------:R-:W-:-:S04]  /*40d0*/  ISETP.GE.U32.AND P0, PT, R16, UR4, PT ;  /* 0x0000000410007c0c */ /* 0x000fc8000bf06070 */
[----:B------:R-:W-:-:S13]  /*40e0*/  ISETP.GE.U32.AND.EX P0, PT, R17, UR5, PT, P0 ;  /* 0x0000000511007c0c */ /* 0x000fda000bf06100 */
[----:B------:R-:W-:Y:S05]  /*40f0*/  @P0 BRA `(.L_x_95) ;  /* 0x00000004004c0947 */ /* 0x000fea0003800000 */
[----:B---3--:R-:W0:Y:S01]  /*4100*/  LDC.64 R10, c[0x0][0x628] ;  /* 0x00018a00ff0a7b82 */ /* 0x008e220000000a00 */
[----:B------:R-:W2:Y:S01]  /*4110*/  S2R R12, SR_CTAID.X ;  /* 0x00000000000c7919 */ /* 0x000ea20000002500 */
[----:B-1--4-:R-:W-:Y:S02]  /*4120*/  IMAD.MOV.U32 R8, RZ, RZ, R16 ;  /* 0x000000ffff087224 */ /* 0x012fe400078e0010 */
[----:B------:R-:W-:Y:S01]  /*4130*/  IMAD.MOV.U32 R9, RZ, RZ, R17 ;  /* 0x000000ffff097224 */ /* 0x000fe200078e0011 */
[----:B------:R-:W1:Y:S03]  /*4140*/  S2R R18, SR_CTAID.Y ;  /* 0x0000000000127919 */ /* 0x000e660000002600 */
[----:B------:R-:W3:Y:S08]  /*4150*/  LDC R0, c[0x0][0x630] ;  /* 0x00018c00ff007b82 */ /* 0x000ef00000000800 */
[----:B------:R-:W4:Y:S01]  /*4160*/  LDC.64 R14, c[0x0][0x620] ;  /* 0x00018800ff0e7b82 */ /* 0x000f220000000a00 */
[----:B0-----:R-:W-:-:S04]  /*4170*/  ISETP.NE.U32.AND P0, PT, R10, RZ, PT ;  /* 0x000000ff0a00720c */ /* 0x001fc80003f05070 */
[----:B------:R-:W-:-:S13]  /*4180*/  ISETP.NE.AND.EX P0, PT, R11, RZ, PT, P0 ;  /* 0x000000ff0b00720c */ /* 0x000fda0003f05300 */
[----:B-1234-:R-:W-:Y:S05]  /*4190*/  @!P0 BRA `(.L_x_96) ;  /* 0x0000000000288947 */ /* 0x01efea0003800000 */
[----:B------:R-:W0:Y:S02]  /*41a0*/  LDC R3, c[0x0][0x634] ;  /* 0x00018d00ff037b82 */ /* 0x000e240000000800 */
[----:B0-----:R-:W-:-:S05]  /*41b0*/  IADD3 R3, P0, R16, R3, RZ ;  /* 0x0000000310037210 */ /* 0x001fca0007f1e0ff */
        /* <DEDUP_REMOVED lines=8> */
.L_x_96:
[-CC-:B------:R-:W-:Y:S01]  /*4240*/  SHF.R.U64 R19, R8, R0.reuse, R9.reuse ;  /* 0x0000000008137219 */ /* 0x180fe20000001209 */
[----:B------:R-:W0:Y:S01]  /*4250*/  LDC.64 R24, c[0x0][0x640] ;  /* 0x00019000ff187b82 */ /* 0x000e220000000a00 */
[----:B------:R-:W-:Y:S01]  /*4260*/  SHF.R.U32.HI R0, RZ, R0, R9 ;  /* 0x00000000ff007219 */ /* 0x000fe20000011609 */
[----:B------:R-:W-:Y:S01]  /*4270*/  ULDC UR4, c[0x0][0x150] ;  /* 0x0000540000047ab9 */ /* 0x000fe20000000800 */
[----:B------:R-:W-:Y:S02]  /*4280*/  IADD3 R3, P0, RZ, -R19, RZ ;  /* 0x80000013ff037210 */ /* 0x000fe40007f1e0ff */
[----:B------:R-:W-:-:S03]  /*4290*/  I2FP.F32.U32 R7, R12 ;  /* 0x0000000c00077245 */ /* 0x000fc60000201000 */
[----:B------:R-:W1:Y:S01]  /*42a0*/  LDC R6, c[0x0][0x618] ;  /* 0x00018600ff067b82 */ /* 0x000e620000000800 */
[----:B------:R-:W-:Y:S02]  /*42b0*/  IMAD.X R5, RZ, RZ, ~R0, P0 ;  /* 0x000000ffff057224 */ /* 0x000fe400000e0e00 */
[----:B------:R-:W-:Y:S01]  /*42c0*/  FMUL R7, R7, UR4 ;  /* 0x0000000407077c20 */ /* 0x000fe20008400000 */
[----:B------:R-:W-:Y:S01]  /*42d0*/  ULDC UR4, c[0x0][0x154] ;  /* 0x0000550000047ab9 */ /* 0x000fe20000000800 */
[-C--:B------:R-:W-:Y:S02]  /*42e0*/  IMAD R0, R5, R14.reuse, RZ ;  /* 0x0000000e05007224 */ /* 0x080fe400078e02ff */
[C---:B------:R-:W-:Y:S01]  /*42f0*/  IMAD.WIDE.U32 R4, R3.reuse, R14, R16 ;  /* 0x0000000e03047225 */ /* 0x040fe200078e0010 */
[----:B------:R-:W2:Y:S01]  /*4300*/  LDC R8, c[0x0][0x608] ;  /* 0x00018200ff087b82 */ /* 0x000ea20000000800 */
[----:B------:R-:W3:Y:S02]  /*4310*/  F2I.U32.TRUNC.NTZ R7, R7 ;  /* 0x0000000700077305 */ /* 0x000ee4000020f000 */
[----:B------:R-:W-:Y:S01]  /*4320*/  IMAD R3, R3, R15, R0 ;  /* 0x0000000f03037224 */ /* 0x000fe200078e0200 */
[----:B------:R-:W-:-:S03]  /*4330*/  I2FP.F32.U32 R0, R18 ;  /* 0x0000001200007245 */ /* 0x000fc60000201000 */
[----:B------:R-:W-:Y:S01]  /*4340*/  IMAD.IADD R3, R5, 0x1, R3 ;  /* 0x0000000105037824 */ /* 0x000fe200078e0203 */
[----:B------:R-:W4:Y:S01]  /*4350*/  LDC R11, c[0x0][0x658] ;  /* 0x00019600ff0b7b82 */ /* 0x000f220000000800 */
[----:B0-----:R-:W-:-:S04]  /*4360*/  ISETP.NE.U32.AND P0, PT, R24, RZ, PT ;  /* 0x000000ff1800720c */ /* 0x001fc80003f05070 */
[----:B------:R-:W-:-:S03]  /*4370*/  ISETP.NE.AND.EX P0, PT, R25, RZ, PT, P0 ;  /* 0x000000ff1900720c */ /* 0x000fc60003f05300 */
[----:B------:R-:W0:Y:S01]  /*4380*/  LDC R9, c[0x0][0x144] ;  /* 0x00005100ff097b82 */ /* 0x000e220000000800 */
[-C--:B-1----:R-:W-:Y:S01]  /*4390*/  SHF.R.U64 R10, R4, R6.reuse, R3 ;  /* 0x00000006040a7219 */ /* 0x082fe20000001203 */
[----:B---3--:R-:W-:Y:S01]  /*43a0*/  IMAD.MOV R7, RZ, RZ, -R7 ;  /* 0x000000ffff077224 */ /* 0x008fe200078e0a07 */
[----:B------:R-:W-:Y:S01]  /*43b0*/  SHF.R.U32.HI R3, RZ, R6, R3 ;  /* 0x00000006ff037219 */ /* 0x000fe20000011603 */
[----:B------:R-:W-:-:S04]  /*43c0*/  FMUL R6, R0, UR4 ;  /* 0x0000000400067c20 */ /* 0x000fc80008400000 */
[----:B------:R-:W1:Y:S01]  /*43d0*/  LDC R21, c[0x0][0x148] ;  /* 0x00005200ff157b82 */ /* 0x000e620000000800 */
[----:B------:R3:W0:Y:S01]  /*43e0*/  F2I.U32.TRUNC.NTZ R14, R6 ;  /* 0x00000006000e7305 */ /* 0x000622000020f000 */
[-CC-:B--2---:R-:W-:Y:S02]  /*43f0*/  SHF.R.U64 R13, R10, R8.reuse, R3.reuse ;  /* 0x000000080a0d7219 */ /* 0x184fe40000001203 */
[----:B------:R-:W-:-:S04]  /*4400*/  SHF.R.U32.HI R0, RZ, R8, R3 ;  /* 0x00000008ff007219 */ /* 0x000fc80000011603 */
[----:B------:R-:W2:Y:S01]  /*4410*/  LDC R20, c[0x0][0x648] ;  /* 0x00019200ff147b82 */ /* 0x000ea20000000800 */
[-CC-:B----4-:R-:W-:Y:S02]  /*4420*/  SHF.R.U64 R15, R13, R11.reuse, R0.reuse ;  /* 0x0000000b0d0f7219 */ /* 0x190fe40000001200 */
[----:B------:R-:W-:-:S03]  /*4430*/  SHF.R.U32.HI R5, RZ, R11, R0 ;  /* 0x0000000bff057219 */ /* 0x000fc60000011600 */
[----:B------:R-:W-:Y:S02]  /*4440*/  IMAD.MOV.U32 R4, RZ, RZ, R15 ;  /* 0x000000ffff047224 */ /* 0x000fe400078e000f */
[----:B------:R-:W4:Y:S01]  /*4450*/  LDC R26, c[0x0][0x638] ;  /* 0x00018e00ff1a7b82 */ /* 0x000f220000000800 */
[----:B0-----:R-:W-:-:S07]  /*4460*/  IMAD R22, R9, R7, R12 ;  /* 0x0000000709167224 */ /* 0x001fce00078e020c */
[----:B------:R-:W0:Y:S08]  /*4470*/  LDC R27, c[0x0][0x610] ;  /* 0x00018400ff1b7b82 */ /* 0x000e300000000800 */
[----:B------:R-:W0:Y:S01]  /*4480*/  LDC R28, c[0x0][0x600] ;  /* 0x00018000ff1c7b82 */ /* 0x000e220000000800 */
[----:B-123--:R-:W-:Y:S05]  /*4490*/  @!P0 BRA `(.L_x_97) ;  /* 0x0000000000288947 */ /* 0x00efea0003800000 */
[----:B------:R-:W1:Y:S02]  /*44a0*/  LDC R0, c[0x0][0x64c] ;  /* 0x00019300ff007b82 */ /* 0x000e640000000800 */
[----:B-1----:R-:W-:-:S05]  /*44b0*/  IADD3 R3, P0, R15, R0, RZ ;  /* 0x000000000f037210 */ /* 0x002fca0007f1e0ff */
        /* <DEDUP_REMOVED lines=8> */
.L_x_97:
[----:B------:R-:W-:Y:S01]  /*4540*/  ISETP.NE.AND P0, PT, R2, 0x1, PT ;  /* 0x000000010200780c */ /* 0x000fe20003f05270 */
[----:B------:R-:W-:Y:S01]  /*4550*/  IMAD.MOV R14, RZ, RZ, -R14 ;  /* 0x000000ffff0e7224 */ /* 0x000fe200078e0a0e */
[----:B------:R-:W-:Y:S02]  /*4560*/  SHF.R.U64 R0, R4, R20, R5 ;  /* 0x0000001404007219 */ /* 0x000fe40000001205 */
[----:B------:R-:W-:Y:S02]  /*4570*/  LOP3.LUT R3, R13, R68, RZ, 0xc0, !PT ;  /* 0x000000440d037212 */ /* 0x000fe400078ec0ff */
[----:B------:R-:W-:Y:S01]  /*4580*/  LOP3.LUT R5, R10, R67, RZ, 0xc0, !PT ;  /* 0x000000430a057212 */ /* 0x000fe200078ec0ff */
[----:B------:R-:W-:Y:S02]  /*4590*/  IMAD.MOV R4, RZ, RZ, -R0 ;  /* 0x000000ffff047224 */ /* 0x000fe400078e0a00 */
[----:B------:R-:W-:Y:S02]  /*45a0*/  IMAD R3, R64, R0, R3 ;  /* 0x0000000040037224 */ /* 0x000fe400078e0203 */
[----:B----4-:R-:W-:-:S02]  /*45b0*/  IMAD R0, R4, R26, R15 ;  /* 0x0000001a04007224 */ /* 0x010fc400078e020f */
[----:B------:R-:W-:Y:S02]  /*45c0*/  @P0 IMAD R22, R21, R14, R18 ;  /* 0x0000000e15160224 */ /* 0x000fe400078e0212 */
[----:B------:R-:W-:Y:S02]  /*45d0*/  IMAD.MOV.U32 R4, RZ, RZ, 0x1 ;  /* 0x00000001ff047424 */ /* 0x000fe400078e00ff */
[----:B0-----:R-:W-:Y:S02]  /*45e0*/  IMAD R22, R3, R27, R22 ;  /* 0x0000001b03167224 */ /* 0x001fe400078e0216 */
[----:B------:R-:W-:Y:S01]  /*45f0*/  IMAD R3, R0, R28, R5 ;  /* 0x0000001c00037224 */ /* 0x000fe200078e0205 */
[----:B------:R-:W-:-:S04]  /*4600*/  PRMT R0, R4, 0x7610, R0 ;  /* 0x0000761004007816 */ /* 0x000fc80000000000 */
[----:B------:R-:W-:Y:S02]  /*4610*/  SEL R18, R3, R22, !P0 ;  /* 0x0000001603127207 */ /* 0x000fe40004000000 */
[----:B------:R-:W-:-:S07]  /*4620*/  SEL R22, R22, R3, !P0 ;  /* 0x0000000316167207 */ /* 0x000fce0004000000 */
.L_x_95:
[----:B------:R-:W-:Y:S01]  /*4630*/  LOP3.LUT P0, RZ, R0, 0xff, RZ, 0xc0, !PT ;  /* 0x000000ff00ff7812 */ /* 0x000fe2000780c0ff */
[----:B------:R-:W-:Y:S01]  /*4640*/  UIMAD.WIDE.U32 UR4, UR38, -0x33333333, URZ ;  /* 0xcccccccd260478a5 */ /* 0x000fe2000f8e003f */
[----:B------:R-:W-:-:S03]  /*4650*/  LOP3.LUT R75, R75, 0x1, RZ, 0x3c, !PT ;  /* 0x000000014b4b7812 */ /* 0x000fc600078e3cff */
[----:B------:R-:W-:-:S04]  /*4660*/  USHF.R.U32.HI UR4, URZ, 0x2, UR5 ;  /* 0x000000023f047899 */ /* 0x000fc80008011605 */
[----:B------:R-:W-:-:S04]  /*4670*/  UIMAD UR38, UR4, -0x5, UR38 ;  /* 0xfffffffb042678a4 */ /* 0x000fc8000f8e0226 */
[----:B------:R-:W-:Y:S08]  /*4680*/  @P0 BRA `(.L_x_98) ;  /* 0xffffffcc00cc0947 */ /* 0x000ff0000383ffff */
[----:B------:R-:W-:Y:S05]  /*4690*/  EXIT ;  /* 0x000000000000794d */ /* 0x000fea0003800000 */
.L_x_13:
[----:B------:R-:W-:-:S08]  /*46a0*/  ISETP.NE.AND P0, PT, R14, RZ, PT ;  /* 0x000000ff0e00720c */ /* 0x000fd00003f05270 */
[----:B0-----:R-:W0:-:S00]  /*46b0*/  USETMAXREG.DEALLOC.CTAPOOL 0x28 ;  /* 0x00000028000079c8 */ /* 0x001e0000080e0500 */
[----:B------:R-:W-:Y:S05]  /*46c0*/  @P0 EXIT ;  /* 0x000000000000094d */ /* 0x000fea0003800000 */
[----:B0-----:R-:W-:Y:S01]  /*46d0*/  LOP3.LUT P0, RZ, R3, 0xff, RZ, 0xc0, !PT ;  /* 0x000000ff03ff7812 */ /* 0x001fe2000780c0ff */
[----:B------:R-:W-:Y:S02]  /*46e0*/  IMAD.MOV.U32 R3, RZ, RZ, 0x1 ;  /* 0x00000001ff037424 */ /* 0x000fe400078e00ff */
[----:B------:R-:W-:-:S10]  /*46f0*/  IMAD.MOV.U32 R8, RZ, RZ, RZ ;  /* 0x000000ffff087224 */ /* 0x000fd400078e00ff */
[----:B------:R-:W-:Y:S05]  /*4700*/  @!P0 BRA `(.L_x_99) ;  /* 0x0000000c00348947 */ /* 0x000fea0003800000 */
[----:B------:R-:W-:Y:S01]  /*4710*/  LOP3.LUT P0, RZ, R4, 0x1f, RZ, 0xc0, !PT ;  /* 0x0000001f04ff7812 */ /* 0x000fe2000780c0ff */
[----:B------:R-:W-:Y:S01]  /*4720*/  ULDC UR5, c[0x0][0x658] ;  /* 0x0001960000057ab9 */ /* 0x000fe20000000800 */
[----:B------:R-:W-:Y:S01]  /*4730*/  UMOV UR6, 0xffffffff ;  /* 0xffffffff00067882 */ /* 0x000fe20000000000 */
[----:B------:R-:W-:Y:S01]  /*4740*/  BSSY B0, `(.L_x_99) ;  /* 0x00000c9000007945 */ /* 0x000fe20003800000 */
[----:B------:R-:W-:Y:S01]  /*4750*/  USHF.L.U32 UR6, UR6, UR5, URZ ;  /* 0x0000000506067299 */ /* 0x000fe2000800063f */
[C---:B------:R-:W-:Y:S01]  /*4760*/  ISETP.NE.AND P2, PT, R5.reuse, RZ, PT ;  /* 0x000000ff0500720c */ /* 0x040fe20003f45270 */
[----:B------:R-:W-:Y:S01]  /*4770*/  UMOV UR7, 0x1 ;  /* 0x0000000100077882 */ /* 0x000fe20000000000 */
[----:B------:R-:W-:Y:S01]  /*4780*/  ISETP.NE.OR P0, PT, R5, RZ, !P0 ;  /* 0x000000ff0500720c */ /* 0x000fe20004705670 */
[----:B------:R-:W-:Y:S01]  /*4790*/  IMAD.MOV.U32 R10, RZ, RZ, 0x1 ;  /* 0x00000001ff0a7424 */ /* 0x000fe200078e00ff */
[----:B------:R-:W-:Y:S01]  /*47a0*/  LOP3.LUT R9, R23, 0x2, RZ, 0xfc, !PT ;  /* 0x0000000217097812 */ /* 0x000fe200078efcff */
[----:B------:R-:W-:Y:S01]  /*47b0*/  IMAD.MOV.U32 R3, RZ, RZ, 0x1 ;  /* 0x00000001ff037424 */ /* 0x000fe200078e00ff */
[----:B------:R-:W-:Y:S01]  /*47c0*/  ULDC UR4, c[0x0][0x600] ;  /* 0x0001800000047ab9 */ /* 0x000fe20000000800 */
[----:B------:R-:W-:Y:S01]  /*47d0*/  IMAD.MOV.U32 R8, RZ, RZ, RZ ;  /* 0x000000ffff087224 */ /* 0x000fe200078e00ff */
[----:B------:R-:W-:-:S02]  /*47e0*/  USHF.L.U32 UR13, UR7, UR5, URZ ;  /* 0x00000005070d7299 */ /* 0x000fc4000800063f */
[----:B------:R-:W-:Y:S02]  /*47f0*/  UIADD3 UR21, UR40, 0x1, URZ ;  /* 0x0000000128157890 */ /* 0x000fe4000fffe03f */
[----:B------:R-:W-:Y:S02]  /*4800*/  UIADD3 UR4, UR4, -0x1, URZ ;  /* 0xffffffff04047890 */ /* 0x000fe4000fffe03f */
[----:B------:R-:W-:Y:S01]  /*4810*/  ULOP3.LUT UR5, URZ, UR6, URZ, 0x33, !UPT ;  /* 0x000000063f057292 */ /* 0x000fe2000f8e333f */
[----:B------:R-:W-:-:S11]  /*4820*/  ULDC.64 UR22, c[0x0][0x198] ;  /* 0x0000660000167ab9 */ /* 0x000fd60000000a00 */
.L_x_111:
[----:B------:R-:W-:-:S03]  /*4830*/  UMOV UR6, 0xffffffff ;  /* 0xffffffff00067882 */ /* 0x000fc60000000000 */
[----:B------:R-:W-:Y:S05]  /*4840*/  BRA.DIV UR6, `(.L_x_100) ;  /* 0x0000001206247947 */ /* 0x000fea000b800000 */
[----:B------:R-:W-:-:S13]  /*4850*/  ELECT P6, URZ, PT ;  /* 0x00000000003f782f */ /* 0x000fda00038c0000 */
.L_x_125:
[----:B------:R-:W0:Y:S01]  /*4860*/  LDC R4, c[0x0][0x28c] ;  /* 0x0000a300ff047b82 */ /* 0x000e220000000800 */
[----:B------:R-:W-:Y:S01]  /*4870*/  BSSY B1, `(.L_x_101) ;  /* 0x0000041000017945 */ /* 0x000fe20003800000 */
[----:B0-----:R-:W-:-:S13]  /*4880*/  ISETP.LT.OR P6, PT, R4, 0x1, !P6 ;  /* 0x000000010400780c */ /* 0x001fda00077c1670 */
[----:B------:R-:W-:Y:S05]  /*4890*/  @P6 BRA `(.L_x_102) ;  /* 0x0000000000f86947 */ /* 0x000fea0003800000 */
[----:B------:R-:W-:Y:S02]  /*48a0*/  IMAD.SHL.U32 R22, R22, 0x40, RZ ;  /* 0x0000004016167824 */ /* 0x000fe400078e00ff */
[----:B------:R-:W-:Y:S02]  /*48b0*/  IMAD.SHL.U32 R18, R18, 0x40, RZ ;  /* 0x0000004012127824 */ /* 0x000fe400078e00ff */
[----:B------:R-:W-:Y:S02]  /*48c0*/  IMAD.MOV.U32 R13, RZ, RZ, RZ ;  /* 0x000000ffff0d7224 */ /* 0x000fe400078e00ff */
[----:B------:R-:W-:Y:S02]  /*48d0*/  IMAD.U32 R14, RZ, RZ, UR21 ;  /* 0x00000015ff0e7e24 */ /* 0x000fe4000f8e00ff */
[----:B------:R-:W-:Y:S02]  /*48e0*/  IMAD.MOV.U32 R4, RZ, RZ, R3 ;  /* 0x000000ffff047224 */ /* 0x000fe400078e0003 */
[----:B------:R-:W-:-:S07]  /*48f0*/  IMAD.MOV.U32 R5, RZ, RZ, R8 ;  /* 0x000000ffff057224 */ /* 0x000fce00078e0008 */
.L_x_106:
[----:B------:R-:W0:Y:S01]  /*4900*/  S2R R7, SR_CgaCtaId ;  /* 0x0000000000077919 */ /* 0x000e220000008800 */
[----:B------:R-:W-:-:S04]  /*4910*/  MOV R6, 0x400 ;  /* 0x0000040000067802 */ /* 0x000fc80000000f00 */
[----:B0-----:R-:W-:Y:S02]  /*4920*/  LEA R12, R7, R6, 0x18 ;  /* 0x00000006070c7211 */ /* 0x001fe400078ec0ff */
[----:B------:R-:W-:Y:S01]  /*4930*/  SHF.L.U32 R6, R4, 0x1f, RZ ;  /* 0x0000001f04067819 */ /* 0x000fe200000006ff */
[----:B------:R-:W0:Y:S02]  /*4940*/  @!P2 LDC R7, c[0x0][0x500] ;  /* 0x00014000ff07ab82 */ /* 0x000e240000000800 */
[----:B------:R-:W-:-:S04]  /*4950*/  IMAD R11, R5, 0x8, R12 ;  /* 0x00000008050b7824 */ /* 0x000fc800078e020c */
[----:B------:R-:W1:Y:S02]  /*4960*/  SYNCS.PHASECHK.TRANS64.TRYWAIT P1, [R11+URZ+0x28], R6 ;  /* 0x000028060b0075a7 */ /* 0x000e64000802017f */
[----:B-1----:R-:W-:Y:S05]  /*4970*/  @!P1 BRA `(.L_x_103) ;  /* 0x0000000c00f89947 */ /* 0x002fea0003800000 */
.L_x_126:
[----:B-1----:R-:W-:Y:S01]  /*4980*/  PRMT R6, R9, 0x9910, RZ ;  /* 0x0000991009067816 */ /* 0x002fe200000000ff */
[----:B0-----:R0:W-:Y:S03]  /*4990*/  @!P2 SYNCS.ARRIVE.TRANS64 RZ, [R11+URZ], R7 ;  /* 0x000000070bffa9a7 */ /* 0x0011e6000800003f */
[----:B------:R-:W-:-:S13]  /*49a0*/  ISETP.NE.AND P1, PT, R6, 0x2, PT ;  /* 0x000000020600780c */ /* 0x000fda0003f25270 */
[----:B0-----:R-:W-:Y:S05]  /*49b0*/  @P1 BRA `(.L_x_104) ;  /* 0x0000000000041947 */ /* 0x001fea0003800000 */
[----:B------:R-:W-:Y:S01]  /*49c0*/  BPT.TRAP 0x1 ;  /* 0x000000040000795c */ /* 0x000fe20000300000 */
.L_x_104:
[----:B------:R-:W-:Y:S05]  /*49d0*/  @P0 BRA `(.L_x_105) ;  /* 0x0000000000040947 */ /* 0x000fea0003800000 */
[----:B------:R-:W-:Y:S01]  /*49e0*/  BPT.TRAP 0x1 ;  /* 0x000000040000795c */ /* 0x000fe20000300000 */
.L_x_105:
[----:B------:R-:W-:Y:S01]  /*49f0*/  IMAD R12, R5, 0x4000, R12 ;  /* 0x00004000050c7824 */ /* 0x000fe200078e020c */
[----:B------:R-:W-:Y:S01]  /*4a00*/  R2UR UR34, R13 ;  /* 0x000000000d2272ca */ /* 0x000fe200000e0000 */
[----:B------:R-:W-:Y:S01]  /*4a10*/  VIADD R14, R14, 0xffffffff ;  /* 0xffffffff0e0e7836 */ /* 0x000fe20000000000 */
[----:B------:R-:W-:Y:S01]  /*4a20*/  R2UR UR33, R11 ;  /* 0x000000000b2172ca */ /* 0x000fe200000e0000 */
[----:B------:R-:W-:Y:S01]  /*4a30*/  UIADD3 UR6, UP0, UR22, 0xf0, URZ ;  /* 0x000000f016067890 */ /* 0x000fe2000ff1e03f */
[----:B------:R-:W-:Y:S01]  /*4a40*/  R2UR UR8, R12 ;  /* 0x000000000c0872ca */ /* 0x000fe200000e0000 */
[----:B------:R-:W-:Y:S01]  /*4a50*/  UIADD3 UR30, UP1, UR22, 0x1f0, URZ ;  /* 0x000001f0161e7890 */ /* 0x000fe2000ff3e03f */
[----:B------:R-:W-:Y:S01]  /*4a60*/  R2UR UR35, R22 ;  /* 0x00000000162372ca */ /* 0x000fe200000e0000 */
[----:B------:R-:W-:Y:S01]  /*4a70*/  UIADD3.X UR7, URZ, UR23, URZ, UP0, !UPT ;  /* 0x000000173f077290 */ /* 0x000fe200087fe43f */
[----:B------:R-:W-:Y:S01]  /*4a80*/  R2UR UR36, R19 ;  /* 0x00000000132472ca */ /* 0x000fe200000e0000 */
[----:B------:R-:W-:Y:S01]  /*4a90*/  UIADD3.X UR31, URZ, UR23, URZ, UP1, !UPT ;  /* 0x000000173f1f7290 */ /* 0x000fe20008ffe43f */
[----:B------:R-:W-:Y:S01]  /*4aa0*/  R2UR UR19, R18 ;  /* 0x00000000121372ca */ /* 0x000fe200000e0000 */
[----:B------:R-:W-:Y:S01]  /*4ab0*/  VIADD R5, R5, 0x1 ;  /* 0x0000000105057836 */ /* 0x000fe20000000000 */
[----:B------:R-:W-:Y:S01]  /*4ac0*/  ISETP.GT.AND P3, PT, R14, 0x1, PT ;  /* 0x000000010e00780c */ /* 0x000fe20003f64270 */
[----:B------:R-:W-:Y:S01]  /*4ad0*/  UIADD3 UR26, UR34, 0x20, URZ ;  /* 0x00000020221a7890 */ /* 0x000fe2000fffe03f */
[----:B------:R-:W-:Y:S01]  /*4ae0*/  VIADD R13, R13, 0x40 ;  /* 0x000000400d0d7836 */ /* 0x000fe20000000000 */
[----:B------:R-:W-:Y:S01]  /*4af0*/  UMOV UR14, 0x0 ;  /* 0x00000000000e7882 */ /* 0x000fe20000000000 */
[----:B------:R-:W-:Y:S01]  /*4b00*/  UMOV UR15, 0x10000000 ;  /* 0x10000000000f7882 */ /* 0x000fe20000000000 */
[----:B------:R-:W-:Y:S01]  /*4b10*/  UIADD3 UR32, UR8, 0x180, URZ ;  /* 0x0000018008207890 */ /* 0x000fe2000fffe03f */
[----:B------:R-:W-:Y:S01]  /*4b20*/  ISETP.NE.AND P1, PT, R5, 0x5, PT ;  /* 0x000000050500780c */ /* 0x000fe20003f25270 */
[----:B------:R-:W-:-:S02]  /*4b30*/  UIADD3 UR24, UR8, 0x2180, URZ ;  /* 0x0000218008187890 */ /* 0x000fc4000fffe03f */
[----:B------:R-:W-:Y:S01]  /*4b40*/  UIADD3 UR16, UR8, 0x14180, URZ ;  /* 0x0001418008107890 */ /* 0x000fe2000fffe03f */
[----:B------:R-:W-:Y:S01]  /*4b50*/  SEL R7, RZ, 0x1, P1 ;  /* 0x00000001ff077807 */ /* 0x000fe20000800000 */
[----:B------:R-:W-:Y:S01]  /*4b60*/  UIADD3 UR8, UR8, 0x16180, URZ ;  /* 0x0001618008087890 */ /* 0x000fe2000fffe03f */
[----:B------:R-:W-:Y:S01]  /*4b70*/  SEL R5, R5, RZ, P1 ;  /* 0x000000ff05057207 */ /* 0x000fe20000800000 */
[----:B------:R-:W-:Y:S01]  /*4b80*/  UMOV UR25, UR33 ;  /* 0x0000002100197c82 */ /* 0x000fe20008000000 */
[----:B------:R-:W-:Y:S01]  /*4b90*/  UMOV UR27, UR35 ;  /* 0x00000023001b7c82 */ /* 0x000fe20008000000 */
[----:B------:R-:W-:Y:S01]  /*4ba0*/  UMOV UR28, UR36 ;  /* 0x00000024001c7c82 */ /* 0x000fe20008000000 */
[----:B------:R-:W-:Y:S01]  /*4bb0*/  UMOV UR17, UR33 ;  /* 0x0000002100117c82 */ /* 0x000fe20008000000 */
[----:B------:R-:W-:Y:S01]  /*4bc0*/  UMOV UR18, UR34 ;  /* 0x0000002200127c82 */ /* 0x000fe20008000000 */
[----:B------:R-:W-:Y:S01]  /*4bd0*/  UMOV UR20, UR36 ;  /* 0x0000002400147c82 */ /* 0x000fe20008000000 */
[----:B------:R0:W-:Y:S01]  /*4be0*/  UTMALDG.3D [UR32], [UR6], desc[UR14] ;  /* 0x00000e20060075b4 */ /* 0x0001e20008011000 */
[----:B------:R-:W-:Y:S01]  /*4bf0*/  UMOV UR9, UR33 ;  /* 0x0000002100097c82 */ /* 0x000fe20008000000 */
[----:B------:R-:W-:Y:S01]  /*4c00*/  UMOV UR11, UR19 ;  /* 0x00000013000b7c82 */ /* 0x000fe20008000000 */
[----:B------:R-:W-:Y:S01]  /*4c10*/  UMOV UR12, UR36 ;  /* 0x00000024000c7c82 */ /* 0x000fe20008000000 */
[----:B------:R-:W-:Y:S01]  /*4c20*/  UMOV UR10, UR26 ;  /* 0x0000001a000a7c82 */ /* 0x000fe20008000000 */
[----:B------:R-:W-:Y:S01]  /*4c30*/  LOP3.LUT R4, R4, R7, RZ, 0x3c, !PT ;  /* 0x0000000704047212 */ /* 0x000fe200078e3cff */
[----:B------:R0:W-:Y:S01]  /*4c40*/  UTMALDG.3D [UR24], [UR6], desc[UR14] ;  /* 0x00000e18060075b4 */ /* 0x0001e20008011000 */
[----:B------:R0:W-:Y:S01]  /*4c50*/  UTMALDG.3D [UR16], [UR30], desc[UR14] ;  /* 0x00000e101e0075b4 */ /* 0x0001e20008011000 */
[----:B------:R0:W-:Y:S02]  /*4c60*/  UTMALDG.3D [UR8], [UR30], desc[UR14] ;  /* 0x00000e081e0075b4 */ /* 0x0001e40008011000 */
[----:B0-----:R-:W-:Y:S05]  /*4c70*/  @P3 BRA `(.L_x_106) ;  /* 0xfffffffc00203947 */ /* 0x001fea000383ffff */
.L_x_102:
[----:B------:R-:W-:Y:S05]  /*4c80*/  BSYNC B1 ;  /* 0x0000000000017941 */ /* 0x000fea0003800000 */
.L_x_101:
[----:B------:R-:W2:Y:S01]  /*4c90*/  LDL.64 R20, [R1] ;  /* 0x0000000001147983 */ /* 0x000ea20000100a00 */
[----:B------:R-:W-:Y:S01]  /*4ca0*/  LOP3.LUT P4, RZ, R10, 0xff, RZ, 0xc0, !PT ;  /* 0x000000ff0aff7812 */ /* 0x000fe2000788c0ff */
[----:B------:R-:W-:Y:S01]  /*4cb0*/  VIADD R7, R8, UR40 ;  /* 0x0000002808077c36 */ /* 0x000fe20008000000 */
[----:B------:R-:W-:Y:S01]  /*4cc0*/  ULDC.64 UR6, c[0x0][0x650] ;  /* 0x0001940000067ab9 */ /* 0x000fe20000000a00 */
[----:B------:R-:W-:Y:S01]  /*4cd0*/  IMAD.U32 R8, RZ, RZ, UR40 ;  /* 0x00000028ff087e24 */ /* 0x000fe2000f8e00ff */
[----:B------:R-:W-:Y:S01]  /*4ce0*/  UISETP.GE.U32.AND UP0, UPT, UR40, 0x5, UPT ;  /* 0x000000052800788c */ /* 0x000fe2000bf06070 */
[----:B------:R-:W-:Y:S01]  /*4cf0*/  BSSY B1, `(.L_x_107) ;  /* 0x000006b000017945 */ /* 0x000fe20003800000 */
[----:B------:R-:W-:Y:S01]  /*4d00*/  ISETP.GT.U32.AND P1, PT, R7, 0x4, PT ;  /* 0x000000040700780c */ /* 0x000fe20003f24070 */
[----:B------:R-:W-:Y:S01]  /*4d10*/  IMAD.MOV.U32 R22, RZ, RZ, -0x1 ;  /* 0xffffffffff167424 */ /* 0x000fe200078e00ff */
[----:B------:R-:W-:Y:S01]  /*4d20*/  PRMT R10, RZ, 0x7610, R10 ;  /* 0x00007610ff0a7816 */ /* 0x000fe2000000000a */
[----:B------:R-:W-:Y:S01]  /*4d30*/  IMAD.MOV.U32 R18, RZ, RZ, -0x1 ;  /* 0xffffffffff127424 */ /* 0x000fe200078e00ff */
[----:B------:R-:W-:Y:S01]  /*4d40*/  ISETP.LT.U32.AND P1, PT, R8, 0x5, P1 ;  /* 0x000000050800780c */ /* 0x000fe20000f21070 */
[----:B------:R-:W-:Y:S01]  /*4d50*/  IMAD.MOV.U32 R19, RZ, RZ, -0x1 ;  /* 0xffffffffff137424 */ /* 0x000fe200078e00ff */
[----:B------:R-:W-:Y:S01]  /*4d60*/  PLOP3.LUT P3, PT, PT, PT, UP0, 0x80, 0x0 ;  /* 0x000000000000781c */ /* 0x000fe20003f6f008 */
[----:B------:R-:W0:Y:S01]  /*4d70*/  @P4 S2R R5, SR_CgaCtaId ;  /* 0x0000000000054919 */ /* 0x000e220000008800 */
[----:B------:R-:W-:-:S04]  /*4d80*/  @P4 MOV R4, 0x400 ;  /* 0x0000040000044802 */ /* 0x000fc80000000f00 */
[----:B0-----:R-:W-:Y:S01]  /*4d90*/  @P4 LEA R6, R5, R4, 0x18 ;  /* 0x0000000405064211 */ /* 0x001fe200078ec0ff */
[----:B------:R-:W-:Y:S01]  /*4da0*/  IMAD.WIDE.U32 R4, R7, -0x33333333, RZ ;  /* 0xcccccccd07047825 */ /* 0x000fe200078e00ff */
[----:B------:R-:W-:Y:S02]  /*4db0*/  SEL R4, RZ, 0x1, !P1 ;  /* 0x00000001ff047807 */ /* 0x000fe40004800000 */
[----:B------:R0:W-:Y:S02]  /*4dc0*/  @P4 SYNCS.ARRIVE.TRANS64.A1T0 RZ, [R6+URZ+0x88], RZ ;  /* 0x000088ff06ff49a7 */ /* 0x0001e4000810003f */
[----:B------:R-:W-:Y:S02]  /*4dd0*/  LOP3.LUT R3, R3, R4, RZ, 0x3c, !PT ;  /* 0x0000000403037212 */ /* 0x000fe400078e3cff */
[----:B------:R-:W-:Y:S02]  /*4de0*/  PRMT R4, RZ, 0x7610, R4 ;  /* 0x00007610ff047816 */ /* 0x000fe40000000004 */
[----:B0-----:R-:W-:-:S04]  /*4df0*/  SHF.R.U32.HI R6, RZ, 0x2, R5 ;  /* 0x00000002ff067819 */ /* 0x001fc80000011605 */
[----:B------:R-:W-:Y:S01]  /*4e00*/  @P3 LOP3.LUT R3, R3, 0x1, R6, 0x78, !PT ;  /* 0x0000000103033812 */ /* 0x000fe200078e7806 */
[----:B------:R-:W-:Y:S01]  /*4e10*/  IMAD R8, R6, -0x5, R7 ;  /* 0xfffffffb06087824 */ /* 0x000fe200078e0207 */
[----:B--2---:R-:W-:-:S04]  /*4e20*/  IADD3 R16, P4, R16, R20, RZ ;  /* 0x0000001410107210 */ /* 0x004fc80007f9e0ff */
[----:B------:R-:W-:Y:S01]  /*4e30*/  ISETP.GE.U32.AND P1, PT, R16, UR6, PT ;  /* 0x0000000610007c0c */ /* 0x000fe2000bf26070 */
[----:B------:R-:W-:-:S05]  /*4e40*/  IMAD.X R17, R17, 0x1, R0, P4 ;  /* 0x0000000111117824 */ /* 0x000fca00020e0600 */
[----:B------:R-:W-:-:S13]  /*4e50*/  ISETP.GE.U32.AND.EX P1, PT, R17, UR7, PT, P1 ;  /* 0x0000000711007c0c */ /* 0x000fda000bf26110 */
[----:B------:R-:W-:Y:S05]  /*4e60*/  @P1 BRA `(.L_x_108) ;  /* 0x00000004004c1947 */ /* 0x000fea0003800000 */
[----:B------:R-:W0:Y:S01]  /*4e70*/  S2R R12, SR_CTAID.X ;  /* 0x00000000000c7919 */ /* 0x000e220000002500 */
[----:B------:R-:W-:Y:S01]  /*4e80*/  ULDC.64 UR6, c[0x0][0x628] ;  /* 0x00018a0000067ab9 */ /* 0x000fe20000000a00 */
[----:B------:R-:W1:Y:S01]  /*4e90*/  LDC R13, c[0x0][0x144] ;  /* 0x00005100ff0d7b82 */ /* 0x000e620000000800 */
[----:B------:R-:W-:Y:S01]  /*4ea0*/  ISETP.NE.U32.AND P1, PT, RZ, UR6, PT ;  /* 0x00000006ff007c0c */ /* 0x000fe2000bf25070 */
[----:B------:R-:W2:Y:S01]  /*4eb0*/  S2R R11, SR_CTAID.Y ;  /* 0x00000000000b7919 */ /* 0x000ea20000002600 */
[----:B------:R-:W-:Y:S01]  /*4ec0*/  ULDC UR8, c[0x0][0x150] ;  /* 0x0000540000087ab9 */ /* 0x000fe20000000800 */
[----:B------:R-:W-:Y:S01]  /*4ed0*/  ULDC UR9, c[0x0][0x630] ;  /* 0x00018c0000097ab9 */ /* 0x000fe20000000800 */
[----:B------:R-:W-:Y:S01]  /*4ee0*/  ISETP.NE.AND.EX P1, PT, RZ, UR7, PT, P1 ;  /* 0x00000007ff007c0c */ /* 0x000fe2000bf25310 */
[----:B------:R-:W-:Y:S01]  /*4ef0*/  IMAD.MOV.U32 R4, RZ, RZ, R16 ;  /* 0x000000ffff047224 */ /* 0x000fe200078e0010 */
[----:B0-----:R-:W-:-:S05]  /*4f00*/  I2FP.F32.U32 R5, R12 ;  /* 0x0000000c00057245 */ /* 0x001fca0000201000 */
[----:B------:R-:W-:Y:S01]  /*4f10*/  FMUL R14, R5, UR8 ;  /* 0x00000008050e7c20 */ /* 0x000fe20008400000 */
[----:B------:R-:W-:-:S05]  /*4f20*/  IMAD.MOV.U32 R5, RZ, RZ, R17 ;  /* 0x000000ffff057224 */ /* 0x000fca00078e0011 */
[----:B--2---:R-:W-:Y:S05]  /*4f30*/  @!P1 BRA `(.L_x_109) ;  /* 0x0000000000289947 */ /* 0x004fea0003800000 */
[----:B------:R-:W-:Y:S02]  /*4f40*/  ULDC UR8, c[0x0][0x634] ;  /* 0x00018d0000087ab9 */ /* 0x000fe40000000800 */
[----:B------:R-:W-:-:S05]  /*4f50*/  IADD3 R5, P1, R16, UR8, RZ ;  /* 0x0000000810057c10 */ /* 0x000fca000ff3e0ff */
[----:B------:R-:W-:-:S04]  /*4f60*/  IMAD.X R15, RZ, RZ, R17, P1 ;  /* 0x000000ffff0f7224 */ /* 0x000fc800008e0611 */
[----:B------:R-:W-:-:S04]  /*4f70*/  IMAD.WIDE.U32 R6, R15, UR6, RZ ;  /* 0x000000060f067c25 */ /* 0x000fc8000f8e00ff */
[----:B------:R-:W-:-:S04]  /*4f80*/  IMAD.WIDE.U32 R6, P1, R5, UR7, R6 ;  /* 0x0000000705067c25 */ /* 0x000fc8000f820006 */
[----:B------:R-:W-:-:S04]  /*4f90*/  IMAD.WIDE.U32 R4, R5, UR6, RZ ;  /* 0x0000000605047c25 */ /* 0x000fc8000f8e00ff */
[----:B------:R-:W-:Y:S01]  /*4fa0*/  IMAD.MOV.U32 R4, RZ, RZ, R7 ;  /* 0x000000ffff047224 */ /* 0x000fe200078e0007 */
[----:B------:R-:W-:Y:S01]  /*4fb0*/  IADD3 RZ, P3, R5, R6, RZ ;  /* 0x0000000605ff7210 */ /* 0x000fe20007f7e0ff */
[----:B------:R-:W-:-:S04]  /*4fc0*/  IMAD.X R5, RZ, RZ, RZ, P1 ;  /* 0x000000ffff057224 */ /* 0x000fc800008e06ff */
[----:B------:R-:W-:-:S08]  /*4fd0*/  IMAD.WIDE.U32.X R4, R15, UR7, R4, P3 ;  /* 0x000000070f047c25 */ /* 0x000fd000098e0404 */
.L_x_109:
[--C-:B------:R-:W-:Y:S01]  /*4fe0*/  SHF.R.U64 R19, R4, UR9, R5.reuse ;  /* 0x0000000904137c19 */ /* 0x100fe20008001205 */
[----:B------:R-:W0:Y:S01]  /*4ff0*/  F2I.U32.TRUNC.NTZ R14, R14 ;  /* 0x0000000e000e7305 */ /* 0x000e22000020f000 */
[----:B------:R-:W-:Y:S01]  /*5000*/  SHF.R.U32.HI R4, RZ, UR9, R5 ;  /* 0x00000009ff047c19 */ /* 0x000fe20008011605 */
[----:B------:R-:W-:Y:S01]  /*5010*/  ULDC.64 UR6, c[0x0][0x620] ;  /* 0x0001880000067ab9 */ /* 0x000fe20000000a00 */
[----:B------:R-:W-:Y:S01]  /*5020*/  IADD3 R7, P1, RZ, -R19, RZ ;  /* 0x80000013ff077210 */ /* 0x000fe20007f3e0ff */
[----:B------:R-:W-:Y:S01]  /*5030*/  ULDC.64 UR8, c[0x0][0x640] ;  /* 0x0001900000087ab9 */ /* 0x000fe20000000a00 */
[----:B------:R-:W2:Y:S03]  /*5040*/  LDC R18, c[0x0][0x148] ;  /* 0x00005200ff127b82 */ /* 0x000ea60000000800 */
[----:B------:R-:W-:Y:S01]  /*5050*/  IMAD.X R4, RZ, RZ, ~R4, P1 ;  /* 0x000000ffff047224 */ /* 0x000fe200008e0e04 */
[----:B------:R-:W-:-:S03]  /*5060*/  ISETP.NE.U32.AND P1, PT, RZ, UR8, PT ;  /* 0x00000008ff007c0c */ /* 0x000fc6000bf25070 */
[----:B------:R-:W-:Y:S01]  /*5070*/  IMAD R6, R4, UR6, RZ ;  /* 0x0000000604067c24 */ /* 0x000fe2000f8e02ff */
[----:B------:R-:W-:Y:S01]  /*5080*/  ISETP.NE.AND.EX P1, PT, RZ, UR9, PT, P1 ;  /* 0x00000009ff007c0c */ /* 0x000fe2000bf25310 */
[----:B------:R-:W-:Y:S01]  /*5090*/  IMAD.WIDE.U32 R4, R7, UR6, R16 ;  /* 0x0000000607047c25 */ /* 0x000fe2000f8e0010 */
[----:B------:R-:W-:-:S03]  /*50a0*/  ULDC UR6, c[0x0][0x618] ;  /* 0x0001860000067ab9 */ /* 0x000fc60000000800 */
[----:B------:R-:W-:Y:S01]  /*50b0*/  IMAD R7, R7, UR7, R6 ;  /* 0x0000000707077c24 */ /* 0x000fe2000f8e0206 */
[----:B------:R-:W-:Y:S01]  /*50c0*/  ULDC UR7, c[0x0][0x154] ;  /* 0x0000550000077ab9 */ /* 0x000fe20000000800 */
[----:B0-----:R-:W-:Y:S02]  /*50d0*/  IMAD.MOV R6, RZ, RZ, -R14 ;  /* 0x000000ffff067224 */ /* 0x001fe400078e0a0e */
[----:B------:R-:W-:Y:S02]  /*50e0*/  IMAD.IADD R5, R5, 0x1, R7 ;  /* 0x0000000105057824 */ /* 0x000fe400078e0207 */
[----:B-1----:R-:W-:Y:S01]  /*50f0*/  IMAD R12, R13, R6, R12 ;  /* 0x000000060d0c7224 */ /* 0x002fe200078e020c */
[----:B------:R-:W-:Y:S02]  /*5100*/  I2FP.F32.U32 R6, R11 ;  /* 0x0000000b00067245 */ /* 0x000fe40000201000 */
[--C-:B------:R-:W-:Y:S02]  /*5110*/  SHF.R.U64 R13, R4, UR6, R5.reuse ;  /* 0x00000006040d7c19 */ /* 0x100fe40008001205 */
[----:B------:R-:W-:Y:S01]  /*5120*/  SHF.R.U32.HI R4, RZ, UR6, R5 ;  /* 0x00000006ff047c19 */ /* 0x000fe20008011605 */
[----:B------:R-:W-:Y:S01]  /*5130*/  FMUL R6, R6, UR7 ;  /* 0x0000000706067c20 */ /* 0x000fe20008400000 */
[----:B------:R-:W-:-:S02]  /*5140*/  ULDC UR6, c[0x0][0x608] ;  /* 0x0001820000067ab9 */ /* 0x000fc40000000800 */
[--C-:B------:R-:W-:Y:S01]  /*5150*/  SHF.R.U64 R15, R13, UR6, R4.reuse ;  /* 0x000000060d0f7c19 */ /* 0x100fe20008001204 */
[----:B------:R0:W1:Y:S01]  /*5160*/  F2I.U32.TRUNC.NTZ R20, R6 ;  /* 0x0000000600147305 */ /* 0x000062000020f000 */
[----:B------:R-:W-:Y:S01]  /*5170*/  SHF.R.U32.HI R4, RZ, UR6, R4 ;  /* 0x00000006ff047c19 */ /* 0x000fe20008011604 */
[----:B------:R-:W-:-:S03]  /*5180*/  ULDC UR6, c[0x0][0x658] ;  /* 0x0001960000067ab9 */ /* 0x000fc60000000800 */
[--C-:B------:R-:W-:Y:S02]  /*5190*/  SHF.R.U64 R14, R15, UR6, R4.reuse ;  /* 0x000000060f0e7c19 */ /* 0x100fe40008001204 */
[----:B------:R-:W-:-:S03]  /*51a0*/  SHF.R.U32.HI R21, RZ, UR6, R4 ;  /* 0x00000006ff157c19 */ /* 0x000fc60008011604 */
[----:B------:R-:W-:Y:S02]  /*51b0*/  IMAD.MOV.U32 R4, RZ, RZ, R14 ;  /* 0x000000ffff047224 */ /* 0x000fe400078e000e */
[----:B------:R-:W-:Y:S01]  /*51c0*/  IMAD.MOV.U32 R5, RZ, RZ, R21 ;  /* 0x000000ffff057224 */ /* 0x000fe200078e0015 */
[----:B0-----:R-:W-:Y:S06]  /*51d0*/  @!P1 BRA `(.L_x_110) ;  /* 0x0000000000289947 */ /* 0x001fec0003800000 */
        /* <DEDUP_REMOVED lines=10> */
.L_x_110:
[----:B------:R-:W-:Y:S01]  /*5280*/  ISETP.NE.AND P1, PT, R2, 0x1, PT ;  /* 0x000000010200780c */ /* 0x000fe20003f25270 */
[----:B------:R-:W-:Y:S01]  /*5290*/  ULDC UR6, c[0x0][0x648] ;  /* 0x0001920000067ab9 */ /* 0x000fe20000000800 */
[----:B------:R-:W-:Y:S01]  /*52a0*/  LOP3.LUT R15, R15, UR5, RZ, 0xc0, !PT ;  /* 0x000000050f0f7c12 */ /* 0x000fe2000f8ec0ff */
[----:B-1----:R-:W-:Y:S01]  /*52b0*/  IMAD.MOV R20, RZ, RZ, -R20 ;  /* 0x000000ffff147224 */ /* 0x002fe200078e0a14 */
[----:B------:R-:W-:Y:S01]  /*52c0*/  SHF.R.U64 R4, R4, UR6, R5 ;  /* 0x0000000604047c19 */ /* 0x000fe20008001205 */
[----:B------:R-:W-:Y:S01]  /*52d0*/  ULDC UR6, c[0x0][0x638] ;  /* 0x00018e0000067ab9 */ /* 0x000fe20000000800 */
[----:B------:R-:W-:Y:S01]  /*52e0*/  LOP3.LUT R13, R13, UR4, RZ, 0xc0, !PT ;  /* 0x000000040d0d7c12 */ /* 0x000fe2000f8ec0ff */
[----:B------:R-:W-:Y:S02]  /*52f0*/  ULDC UR7, c[0x0][0x610] ;  /* 0x0001840000077ab9 */ /* 0x000fe40000000800 */
[----:B------:R-:W-:Y:S02]  /*5300*/  IMAD.MOV R5, RZ, RZ, -R4 ;  /* 0x000000ffff057224 */ /* 0x000fe400078e0a04 */
[----:B------:R-:W-:-:S02]  /*5310*/  IMAD R15, R4, UR13, R15 ;  /* 0x0000000d040f7c24 */ /* 0x000fc4000f8e020f */
[----:B--2---:R-:W-:Y:S02]  /*5320*/  @P1 IMAD R12, R18, R20, R11 ;  /* 0x00000014120c1224 */ /* 0x004fe400078e020b */
[----:B------:R-:W-:Y:S01]  /*5330*/  IMAD R14, R5, UR6, R14 ;  /* 0x00000006050e7c24 */ /* 0x000fe2000f8e020e */
[----:B------:R-:W-:Y:S01]  /*5340*/  ULDC UR6, c[0x0][0x600] ;  /* 0x0001800000067ab9 */ /* 0x000fe20000000800 */
[----:B------:R-:W-:Y:S02]  /*5350*/  IMAD R12, R15, UR7, R12 ;  /* 0x000000070f0c7c24 */ /* 0x000fe4000f8e020c */
[----:B------:R-:W-:Y:S02]  /*5360*/  IMAD R5, R14, UR6, R13 ;  /* 0x000000060e057c24 */ /* 0x000fe4000f8e020d */
[----:B------:R-:W-:-:S03]  /*5370*/  IMAD.MOV.U32 R4, RZ, RZ, 0x1 ;  /* 0x00000001ff047424 */ /* 0x000fc600078e00ff */
[----:B------:R-:W-:Y:S02]  /*5380*/  SEL R18, R5, R12, !P1 ;  /* 0x0000000c05127207 */ /* 0x000fe40004800000 */
[----:B------:R-:W-:-:S07]  /*5390*/  SEL R22, R12, R5, !P1 ;  /* 0x000000050c167207 */ /* 0x000fce0004800000 */
.L_x_108:
[----:B------:R-:W-:Y:S05]  /*53a0*/  BSYNC B1 ;  /* 0x0000000000017941 */ /* 0x000fea0003800000 */
.L_x_107:
[----:B------:R-:W-:-:S13]  /*53b0*/  LOP3.LUT P1, RZ, R4, 0xff, RZ, 0xc0, !PT ;  /* 0x000000ff04ff7812 */ /* 0x000fda000782c0ff */
[----:B------:R-:W-:Y:S05]  /*53c0*/  @P1 BRA `(.L_x_111) ;  /* 0xfffffff400181947 */ /* 0x000fea000383ffff */
[----:B------:R-:W-:Y:S05]  /*53d0*/  BSYNC B0 ;  /* 0x0000000000007941 */ /* 0x000fea0003800000 */
.L_x_99:
[----:B------:R-:W-:-:S03]  /*53e0*/  UMOV UR6, 0xffffffff ;  /* 0xffffffff00067882 */ /* 0x000fc60000000000 */
[----:B------:R-:W-:Y:S05]  /*53f0*/  BRA.DIV UR6, `(.L_x_112) ;  /* 0x00000006066c7947 */ /* 0x000fea000b800000 */
[----:B------:R-:W-:-:S13]  /*5400*/  ELECT P6, URZ, PT ;  /* 0x00000000003f782f */ /* 0x000fda00038c0000 */
.L_x_129:
[----:B------:R-:W-:Y:S04]  /*5410*/  BSSY B0, `(.L_x_113) ;  /* 0x0000034000007945 */ /* 0x000fe80003800000 */
[----:B------:R-:W-:Y:S05]  /*5420*/  @!P6 BRA `(.L_x_114) ;  /* 0x0000000000c8e947 */ /* 0x000fea0003800000 */
[----:B------:R-:W-:-:S04]  /*5430*/  LOP3.LUT R23, R23, 0x2, RZ, 0xfc, !PT ;  /* 0x0000000217177812 */ /* 0x000fc800078efcff */
[----:B------:R-:W-:-:S13]  /*5440*/  ISETP.NE.AND P0, PT, R23, 0x3, PT ;  /* 0x000000031700780c */ /* 0x000fda0003f05270 */
[----:B------:R-:W-:Y:S05]  /*5450*/  @!P0 BRA `(.L_x_115) ;  /* 0x0000000000048947 */ /* 0x000fea0003800000 */
[----:B------:R-:W-:Y:S01]  /*5460*/  BPT.TRAP 0x1 ;  /* 0x000000040000795c */ /* 0x000fe20000300000 */
.L_x_115:
[----:B------:R-:W0:Y:S01]  /*5470*/  S2R R5, SR_CgaCtaId ;  /* 0x0000000000057919 */ /* 0x000e220000008800 */
[----:B------:R-:W-:Y:S02]  /*5480*/  MOV R0, 0x400 ;  /* 0x0000040000007802 */ /* 0x000fe40000000f00 */
[----:B------:R-:W-:Y:S02]  /*5490*/  SHF.L.U32 R2, R3, 0x1f, RZ ;  /* 0x0000001f03027819 */ /* 0x000fe400000006ff */
[----:B0-----:R-:W-:-:S05]  /*54a0*/  LEA R5, R5, R0, 0x18 ;  /* 0x0000000005057211 */ /* 0x001fca00078ec0ff */
[----:B------:R-:W-:-:S04]  /*54b0*/  VIADD R5, R5, 0x28 ;  /* 0x0000002805057836 */ /* 0x000fc80000000000 */
[C---:B------:R-:W-:Y:S02]  /*54c0*/  IMAD R7, R8.reuse, 0x8, R5 ;  /* 0x0000000808077824 */ /* 0x040fe400078e0205 */
[----:B------:R-:W-:Y:S02]  /*54d0*/  VIADD R8, R8, 0x1 ;  /* 0x0000000108087836 */ /* 0x000fe40000000000 */
[----:B------:R-:W0:Y:S03]  /*54e0*/  SYNCS.PHASECHK.TRANS64.TRYWAIT P0, [R7+URZ], R2 ;  /* 0x00000002070075a7 */ /* 0x000e26000800017f */
[----:B------:R-:W-:-:S04]  /*54f0*/  ISETP.NE.AND P1, PT, R8, 0x5, PT ;  /* 0x000000050800780c */ /* 0x000fc80003f25270 */
[----:B------:R-:W-:Y:S02]  /*5500*/  SEL R0, RZ, 0x1, P1 ;  /* 0x00000001ff007807 */ /* 0x000fe40000800000 */
[----:B------:R-:W-:Y:S02]  /*5510*/  SEL R8, R8, RZ, P1 ;  /* 0x000000ff08087207 */ /* 0x000fe40000800000 */
[----:B------:R-:W-:-:S03]  /*5520*/  LOP3.LUT R9, R3, R0, RZ, 0x3c, !PT ;  /* 0x0000000003097212 */ /* 0x000fc600078e3cff */
[----:B------:R-:W-:Y:S01]  /*5530*/  IMAD R6, R8, 0x8, R5 ;  /* 0x0000000808067824 */ /* 0x000fe200078e0205 */
[----:B------:R-:W-:Y:S01]  /*5540*/  SHF.L.U32 R3, R9, 0x1f, RZ ;  /* 0x0000001f09037819 */ /* 0x000fe200000006ff */
[----:B0-----:R-:W-:Y:S06]  /*5550*/  @!P0 BRA `(.L_x_116) ;  /* 0x0000000400348947 */ /* 0x001fec0003800000 */
.L_x_130:
[----:B------:R-:W1:Y:S01]  /*5560*/  SYNCS.PHASECHK.TRANS64.TRYWAIT P0, [R6+URZ], R3 ;  /* 0x00000003060075a7 */ /* 0x000e62000800017f */
[----:B------:R-:W-:-:S05]  /*5570*/  VIADD R0, R8, 0x1 ;  /* 0x0000000108007836 */ /* 0x000fca0000000000 */
[----:B------:R-:W-:-:S04]  /*5580*/  ISETP.NE.AND P1, PT, R0, 0x5, PT ;  /* 0x000000050000780c */ /* 0x000fc80003f25270 */
[----:B0-----:R-:W-:Y:S02]  /*5590*/  SEL R2, RZ, 0x1, P1 ;  /* 0x00000001ff027807 */ /* 0x001fe40000800000 */
[----:B------:R-:W-:Y:S02]  /*55a0*/  SEL R0, R0, RZ, P1 ;  /* 0x000000ff00007207 */ /* 0x000fe40000800000 */
[----:B------:R-:W-:-:S03]  /*55b0*/  LOP3.LUT R9, R9, R2, RZ, 0x3c, !PT ;  /* 0x0000000209097212 */ /* 0x000fc600078e3cff */
[----:B------:R-:W-:Y:S01]  /*55c0*/  IMAD R7, R0, 0x8, R5 ;  /* 0x0000000800077824 */ /* 0x000fe200078e0205 */
[----:B------:R-:W-:Y:S01]  /*55d0*/  SHF.L.U32 R4, R9, 0x1f, RZ ;  /* 0x0000001f09047819 */ /* 0x000fe200000006ff */
[----:B-1----:R-:W-:Y:S06]  /*55e0*/  @!P0 BRA `(.L_x_117) ;  /* 0x0000000400248947 */ /* 0x002fec0003800000 */
.L_x_131:
[----:B------:R-:W1:Y:S01]  /*55f0*/  SYNCS.PHASECHK.TRANS64.TRYWAIT P0, [R7+URZ], R4 ;  /* 0x00000004070075a7 */ /* 0x000e62000800017f */
[----:B------:R-:W-:-:S05]  /*5600*/  VIADD R0, R0, 0x1 ;  /* 0x0000000100007836 */ /* 0x000fca0000000000 */
[----:B------:R-:W-:-:S04]  /*5610*/  ISETP.NE.AND P1, PT, R0, 0x5, PT ;  /* 0x000000050000780c */ /* 0x000fc80003f25270 */
[----:B------:R-:W-:Y:S02]  /*5620*/  SEL R2, RZ, 0x1, P1 ;  /* 0x00000001ff027807 */ /* 0x000fe40000800000 */
[----:B------:R-:W-:Y:S02]  /*5630*/  SEL R0, R0, RZ, P1 ;  /* 0x000000ff00007207 */ /* 0x000fe40000800000 */
[----:B------:R-:W-:-:S03]  /*5640*/  LOP3.LUT R9, R9, R2, RZ, 0x3c, !PT ;  /* 0x0000000209097212 */ /* 0x000fc600078e3cff */
[----:B0-----:R-:W-:Y:S01]  /*5650*/  IMAD R6, R0, 0x8, R5 ;  /* 0x0000000800067824 */ /* 0x001fe200078e0205 */
[----:B------:R-:W-:Y:S01]  /*5660*/  SHF.L.U32 R3, R9, 0x1f, RZ ;  /* 0x0000001f09037819 */ /* 0x000fe200000006ff */
[----:B-1----:R-:W-:Y:S06]  /*5670*/  @!P0 BRA `(.L_x_118) ;  /* 0x0000000400148947 */ /* 0x002fec0003800000 */
.L_x_132:
[----:B------:R-:W1:Y:S01]  /*5680*/  SYNCS.PHASECHK.TRANS64.TRYWAIT P0, [R6+URZ], R3 ;  /* 0x00000003060075a7 */ /* 0x000e62000800017f */
[----:B------:R-:W-:-:S05]  /*5690*/  VIADD R0, R0, 0x1 ;  /* 0x0000000100007836 */ /* 0x000fca0000000000 */
[----:B------:R-:W-:-:S04]  /*56a0*/  ISETP.NE.AND P1, PT, R0, 0x5, PT ;  /* 0x000000050000780c */ /* 0x000fc80003f25270 */
[----:B------:R-:W-:Y:S02]  /*56b0*/  SEL R2, RZ, 0x1, P1 ;  /* 0x00000001ff027807 */ /* 0x000fe40000800000 */
[----:B------:R-:W-:Y:S02]  /*56c0*/  SEL R0, R0, RZ, P1 ;  /* 0x000000ff00007207 */ /* 0x000fe40000800000 */
[----:B------:R-:W-:Y:S01]  /*56d0*/  LOP3.LUT R2, R9, R2, RZ, 0x3c, !PT ;  /* 0x0000000209027212 */ /* 0x000fe200078e3cff */
[----:B-1----:R-:W-:Y:S06]  /*56e0*/  @!P0 BRA `(.L_x_119) ;  /* 0x00000004000c8947 */ /* 0x002fec0003800000 */
.L_x_133:
[----:B------:R-:W-:Y:S01]  /*56f0*/  IMAD R5, R0, 0x8, R5 ;  /* 0x0000000800057824 */ /* 0x000fe200078e0205 */
[----:B------:R-:W-:-:S07]  /*5700*/  SHF.L.U32 R0, R2, 0x1f, RZ ;  /* 0x0000001f02007819 */ /* 0x000fce00000006ff */
.L_x_120:
[----:B--2---:R2:W3:Y:S02]  /*5710*/  SYNCS.PHASECHK.TRANS64.TRYWAIT P0, [R5+URZ], R0 ;  /* 0x00000000050075a7 */ /* 0x0044e4000800017f */
[----:B---3--:R-:W-:Y:S05]  /*5720*/  @!P0 NANOSLEEP.SYNCS 0x989680 ;  /* 0x009896800000895d */ /* 0x008fea0003900000 */
[----:B------:R-:W3:Y:S02]  /*5730*/  @!P0 SYNCS.PHASECHK.TRANS64 P0, [R5+URZ], R0 ;  /* 0x00000000050085a7 */ /* 0x000ee4000800007f */
[----:B---3--:R-:W-:Y:S05]  /*5740*/  @!P0 BRA `(.L_x_120) ;  /* 0xfffffffc00f08947 */ /* 0x008fea000383ffff */
.L_x_114:
[----:B------:R-:W-:Y:S05]  /*5750*/  BSYNC B0 ;  /* 0x0000000000007941 */ /* 0x000fea0003800000 */
.L_x_113:
[----:B------:R-:W-:Y:S05]  /*5760*/  EXIT ;  /* 0x000000000000794d */ /* 0x000fea0003800000 */
.L_x_15:
[----:B0-----:R-:W-:-:S04]  /*5770*/  IMAD.U32 R3, RZ, RZ, UR43 ;  /* 0x0000002bff037e24 */ /* 0x001fc8000f8e00ff */
[----:B------:R0:W1:Y:S03]  /*5780*/  SYNCS.PHASECHK.TRANS64.TRYWAIT P0, [R3+URZ+-0x8], R0 ;  /* 0xfffff800030075a7 */ /* 0x000066000800017f */
[----:B-1----:R-:W-:Y:S05]  /*5790*/  @!P0 NANOSLEEP.SYNCS 0x989680 ;  /* 0x009896800000895d */ /* 0x002fea0003900000 */
[----:B------:R-:W1:Y:S02]  /*57a0*/  @!P0 SYNCS.PHASECHK.TRANS64 P0, [R3+URZ+-0x8], R0 ;  /* 0xfffff800030085a7 */ /* 0x000e64000800007f */
[----:B-1----:R-:W-:Y:S05]  /*57b0*/  @!P0 BRA `(.L_x_15) ;  /* 0xfffffffc00ec8947 */ /* 0x002fea000383ffff */
[----:B------:R-:W-:Y:S05]  /*57c0*/  BRA `(.L_x_121) ;  /* 0xffffffbc00887947 */ /* 0x000fea000383ffff */
.L_x_20:
[----:B-1----:R1:W2:Y:S02]  /*57d0*/  SYNCS.PHASECHK.TRANS64.TRYWAIT P1, [R3+URZ], R0 ;  /* 0x00000000030075a7 */ /* 0x0022a4000802017f */
[----:B--2---:R-:W-:Y:S05]  /*57e0*/  @!P1 NANOSLEEP.SYNCS 0x989680 ;  /* 0x009896800000995d */ /* 0x004fea0003900000 */
[----:B------:R-:W2:Y:S02]  /*57f0*/  @!P1 SYNCS.PHASECHK.TRANS64 P1, [R3+URZ], R0 ;  /* 0x00000000030095a7 */ /* 0x000ea4000802007f */
[----:B--2---:R-:W-:Y:S05]  /*5800*/  @!P1 BRA `(.L_x_20) ;  /* 0xfffffffc00f09947 */ /* 0x004fea000383ffff */
[----:B------:R-:W-:Y:S05]  /*5810*/  BRA `(.L_x_19) ;  /* 0xffffffbc00f47947 */ /* 0x000fea000383ffff */
.L_x_25:
[----:B-1----:R-:W-:-:S04]  /*5820*/  IMAD.U32 R4, RZ, RZ, UR4 ;  /* 0x00000004ff047e24 */ /* 0x002fc8000f8e00ff */
[----:B------:R1:W2:Y:S03]  /*5830*/  SYNCS.PHASECHK.TRANS64.TRYWAIT P1, [R4+URZ], R3 ;  /* 0x00000003040075a7 */ /* 0x0002a6000802017f */
[----:B--2---:R-:W-:Y:S05]  /*5840*/  @!P1 NANOSLEEP.SYNCS 0x989680 ;  /* 0x009896800000995d */ /* 0x004fea0003900000 */
[----:B------:R-:W2:Y:S02]  /*5850*/  @!P1 SYNCS.PHASECHK.TRANS64 P1, [R4+URZ], R3 ;  /* 0x00000003040095a7 */ /* 0x000ea4000802007f */
[----:B--2---:R-:W-:Y:S05]  /*5860*/  @!P1 BRA `(.L_x_25) ;  /* 0xfffffffc00ec9947 */ /* 0x004fea000383ffff */
[----:B------:R-:W-:Y:S05]  /*5870*/  BRA `(.L_x_24) ;  /* 0xffffffc4001c7947 */ /* 0x000fea000383ffff */
.L_x_31:
[----:B0-----:R-:W-:-:S04]  /*5880*/  IMAD.U32 R3, RZ, RZ, UR43 ;  /* 0x0000002bff037e24 */ /* 0x001fc8000f8e00ff */
[----:B------:R0:W1:Y:S03]  /*5890*/  SYNCS.PHASECHK.TRANS64.TRYWAIT P0, [R3+URZ+0x8], R0 ;  /* 0x00000800030075a7 */ /* 0x000066000800017f */
[----:B-1----:R-:W-:Y:S05]  /*58a0*/  @!P0 NANOSLEEP.SYNCS 0x989680 ;  /* 0x009896800000895d */ /* 0x002fea0003900000 */
[----:B------:R-:W1:Y:S02]  /*58b0*/  @!P0 SYNCS.PHASECHK.TRANS64 P0, [R3+URZ+0x8], R0 ;  /* 0x00000800030085a7 */ /* 0x000e64000800007f */
[----:B-1----:R-:W-:Y:S05]  /*58c0*/  @!P0 BRA `(.L_x_31) ;  /* 0xfffffffc00ec8947 */ /* 0x002fea000383ffff */
[----:B------:R-:W-:Y:S05]  /*58d0*/  BRA `(.L_x_122) ;  /* 0xffffffc800b87947 */ /* 0x000fea000383ffff */
.L_x_100:
[----:B------:R-:W-:Y:S01]  /*58e0*/  BSSY B1, `(.L_x_123) ;  /* 0x0000006000017945 */ /* 0x000fe20003800000 */
[----:B------:R-:W-:-:S07]  /*58f0*/  IMAD.MOV.U32 R15, RZ, RZ, -0x1 ;  /* 0xffffffffff0f7424 */ /* 0x000fce00078e00ff */
[----:B-----5:R-:W-:Y:S05]  /*5900*/  WARPSYNC.COLLECTIVE R15, `(.L_x_124) ;  /* 0x000000000f0c7348 */ /* 0x020fea0003c00000 */
[----:B------:R-:W-:Y:S02]  /*5910*/  ELECT P6, UR62, PT ;  /* 0x00000000003e782f */ /* 0x000fe400038c0000 */
[----:B------:R-:W-:Y:S01]  /*5920*/  MOV R14, UR62 ;  /* 0x0000003e000e7c02 */ /* 0x000fe20008000f00 */
[----:B-----5:R-:W-:Y:S10]  /*5930*/  ENDCOLLECTIVE ;  /* 0x000000000000791b */ /* 0x020ff40003800000 */
.L_x_124:
[----:B------:R-:W-:Y:S05]  /*5940*/  BSYNC B1 ;  /* 0x0000000000017941 */ /* 0x000fea0003800000 */
.L_x_123:
[----:B------:R-:W-:Y:S05]  /*5950*/  BRA `(.L_x_125) ;  /* 0xffffffec00c07947 */ /* 0x000fea000383ffff */
.L_x_103:
[----:B-1----:R1:W2:Y:S02]  /*5960*/  SYNCS.PHASECHK.TRANS64.TRYWAIT P1, [R11+URZ+0x28], R6 ;  /* 0x000028060b0075a7 */ /* 0x0022a4000802017f */
[----:B--2---:R-:W-:Y:S05]  /*5970*/  @!P1 NANOSLEEP.SYNCS 0x989680 ;  /* 0x009896800000995d */ /* 0x004fea0003900000 */
[----:B------:R-:W2:Y:S02]  /*5980*/  @!P1 SYNCS.PHASECHK.TRANS64 P1, [R11+URZ+0x28], R6 ;  /* 0x000028060b0095a7 */ /* 0x000ea4000802007f */
[----:B--2---:R-:W-:Y:S05]  /*5990*/  @!P1 BRA `(.L_x_103) ;  /* 0xfffffffc00f09947 */ /* 0x004fea000383ffff */
[----:B------:R-:W-:Y:S05]  /*59a0*/  BRA `(.L_x_126) ;  /* 0xffffffec00f47947 */ /* 0x000fea000383ffff */
.L_x_112:
[----:B------:R-:W-:Y:S01]  /*59b0*/  BSSY B0, `(.L_x_127) ;  /* 0x0000006000007945 */ /* 0x000fe20003800000 */
[----:B------:R-:W-:-:S07]  /*59c0*/  IMAD.MOV.U32 R15, RZ, RZ, -0x1 ;  /* 0xffffffffff0f7424 */ /* 0x000fce00078e00ff */
[----:B-----5:R-:W-:Y:S05]  /*59d0*/  WARPSYNC.COLLECTIVE R15, `(.L_x_128) ;  /* 0x000000000f0c7348 */ /* 0x020fea0003c00000 */
[----:B------:R-:W-:Y:S02]  /*59e0*/  ELECT P6, UR62, PT ;  /* 0x00000000003e782f */ /* 0x000fe400038c0000 */
[----:B------:R-:W-:Y:S01]  /*59f0*/  MOV R14, UR62 ;  /* 0x0000003e000e7c02 */ /* 0x000fe20008000f00 */
[----:B-----5:R-:W-:Y:S10]  /*5a00*/  ENDCOLLECTIVE ;  /* 0x000000000000791b */ /* 0x020ff40003800000 */
.L_x_128:
[----:B------:R-:W-:Y:S05]  /*5a10*/  BSYNC B0 ;  /* 0x0000000000007941 */ /* 0x000fea0003800000 */
.L_x_127:
[----:B------:R-:W-:Y:S05]  /*5a20*/  BRA `(.L_x_129) ;  /* 0xfffffff800787947 */ /* 0x000fea000383ffff */
.L_x_116:
[----:B0-----:R0:W1:Y:S02]  /*5a30*/  SYNCS.PHASECHK.TRANS64.TRYWAIT P0, [R7+URZ], R2 ;  /* 0x00000002070075a7 */ /* 0x001064000800017f */
[----:B-1----:R-:W-:Y:S05]  /*5a40*/  @!P0 NANOSLEEP.SYNCS 0x989680 ;  /* 0x009896800000895d */ /* 0x002fea0003900000 */
[----:B------:R-:W1:Y:S02]  /*5a50*/  @!P0 SYNCS.PHASECHK.TRANS64 P0, [R7+URZ], R2 ;  /* 0x00000002070085a7 */ /* 0x000e64000800007f */
[----:B-1----:R-:W-:Y:S05]  /*5a60*/  @!P0 BRA `(.L_x_116) ;  /* 0xfffffffc00f08947 */ /* 0x002fea000383ffff */
[----:B------:R-:W-:Y:S05]  /*5a70*/  BRA `(.L_x_130) ;  /* 0xfffffff800b87947 */ /* 0x000fea000383ffff */
.L_x_117:
[----:B0-----:R0:W1:Y:S02]  /*5a80*/  SYNCS.PHASECHK.TRANS64.TRYWAIT P0, [R6+URZ], R3 ;  /* 0x00000003060075a7 */ /* 0x001064000800017f */
[----:B-1----:R-:W-:Y:S05]  /*5a90*/  @!P0 NANOSLEEP.SYNCS 0x989680 ;  /* 0x009896800000895d */ /* 0x002fea0003900000 */
[----:B------:R-:W1:Y:S02]  /*5aa0*/  @!P0 SYNCS.PHASECHK.TRANS64 P0, [R6+URZ], R3 ;  /* 0x00000003060085a7 */ /* 0x000e64000800007f */
[----:B-1----:R-:W-:Y:S05]  /*5ab0*/  @!P0 BRA `(.L_x_117) ;  /* 0xfffffffc00f08947 */ /* 0x002fea000383ffff */
[----:B------:R-:W-:Y:S05]  /*5ac0*/  BRA `(.L_x_131) ;  /* 0xfffffff800c87947 */ /* 0x000fea000383ffff */
.L_x_118:
[----:B0-----:R0:W1:Y:S02]  /*5ad0*/  SYNCS.PHASECHK.TRANS64.TRYWAIT P0, [R7+URZ], R4 ;  /* 0x00000004070075a7 */ /* 0x001064000800017f */
[----:B-1----:R-:W-:Y:S05]  /*5ae0*/  @!P0 NANOSLEEP.SYNCS 0x989680 ;  /* 0x009896800000895d */ /* 0x002fea0003900000 */
[----:B------:R-:W1:Y:S02]  /*5af0*/  @!P0 SYNCS.PHASECHK.TRANS64 P0, [R7+URZ], R4 ;  /* 0x00000004070085a7 */ /* 0x000e64000800007f */
[----:B-1----:R-:W-:Y:S05]  /*5b00*/  @!P0 BRA `(.L_x_118) ;  /* 0xfffffffc00f08947 */ /* 0x002fea000383ffff */
[----:B------:R-:W-:Y:S05]  /*5b10*/  BRA `(.L_x_132) ;  /* 0xfffffff800d87947 */ /* 0x000fea000383ffff */
.L_x_119:
[----:B-1----:R1:W2:Y:S02]  /*5b20*/  SYNCS.PHASECHK.TRANS64.TRYWAIT P0, [R6+URZ], R3 ;  /* 0x00000003060075a7 */ /* 0x0022a4000800017f */
[----:B--2---:R-:W-:Y:S05]  /*5b30*/  @!P0 NANOSLEEP.SYNCS 0x989680 ;  /* 0x009896800000895d */ /* 0x004fea0003900000 */
[----:B------:R-:W2:Y:S02]  /*5b40*/  @!P0 SYNCS.PHASECHK.TRANS64 P0, [R6+URZ], R3 ;  /* 0x00000003060085a7 */ /* 0x000ea4000800007f */
[----:B--2---:R-:W-:Y:S05]  /*5b50*/  @!P0 BRA `(.L_x_119) ;  /* 0xfffffffc00f08947 */ /* 0x004fea000383ffff */
[----:B------:R-:W-:Y:S05]  /*5b60*/  BRA `(.L_x_133) ;  /* 0xfffffff800e07947 */ /* 0x000fea000383ffff */
.L_x_134:
[----:B------:R-:W-:-:S00]  /*5b70*/  BRA `(.L_x_134) ;  /* 0xfffffffc00fc7947 */ /* 0x000fc0000383ffff */
[----:B------:R-:W-:-:S00]  /*5b80*/  NOP ;  /* 0x0000000000007918 */ /* 0x000fc00000000000 */
[----:B------:R-:W-:-:S00]  /*5b90*/  NOP ;  /* 0x0000000000007918 */ /* 0x000fc00000000000 */
[----:B------:R-:W-:-:S00]  /*5ba0*/  NOP ;  /* 0x0000000000007918 */ /* 0x000fc00000000000 */
[----:B------:R-:W-:-:S00]  /*5bb0*/  NOP ;  /* 0x0000000000007918 */ /* 0x000fc00000000000 */
[----:B------:R-:W-:-:S00]  /*5bc0*/  NOP ;  /* 0x0000000000007918 */ /* 0x000fc00000000000 */
[----:B------:R-:W-:-:S00]  /*5bd0*/  NOP ;  /* 0x0000000000007918 */ /* 0x000fc00000000000 */
[----:B------:R-:W-:-:S00]  /*5be0*/  NOP ;  /* 0x0000000000007918 */ /* 0x000fc00000000000 */
[----:B------:R-:W-:-:S00]  /*5bf0*/  NOP ;  /* 0x0000000000007918 */ /* 0x000fc00000000000 */
.L_x_135:


//--------------------- .nv.global.init           --------------------------
	.section	.nv.global.init,"aw",@progbits
.nv.global.init:
	.type		$str$22,@object
	.size		$str$22,($str$23 - $str$22)
$str$22:
        /*0000*/ 	.byte	0x6b, 0x5f, 0x74, 0x69, 0x6c, 0x65, 0x5f, 0x63, 0x6f, 0x75, 0x6e, 0x74, 0x20, 0x3e, 0x3d, 0x20
        /*0010*/ 	.byte	0x31, 0x00
	.type		$str$23,@object
	.size		$str$23,(__unnamed_1 - $str$23)
$str$23:
        /*0012*/ 	.byte	0x2f, 0x74, 0x6d, 0x70, 0x2f, 0x63, 0x75, 0x74, 0x6c, 0x61, 0x73, 0x73, 0x5f, 0x73, 0x77, 0x65
        /*0022*/ 	.byte	0x65, 0x70, 0x5f, 0x73, 0x72, 0x63, 0x2f, 0x69, 0x6e, 0x63, 0x6c, 0x75, 0x64, 0x65, 0x2f, 0x63
        /*0032*/ 	.byte	0x75, 0x74, 0x6c, 0x61, 0x73, 0x73, 0x2f, 0x67, 0x65, 0x6d, 0x6d, 0x2f, 0x63, 0x6f, 0x6c, 0x6c
        /*0042*/ 	.byte	0x65, 0x63, 0x74, 0x69, 0x76, 0x65, 0x2f, 0x73, 0x6d, 0x39, 0x30, 0x5f, 0x6d, 0x6d, 0x61, 0x5f
        /*0052*/ 	.byte	0x74, 0x6d, 0x61, 0x5f, 0x67, 0x6d, 0x6d, 0x61, 0x5f, 0x73, 0x73, 0x5f, 0x77, 0x61, 0x72, 0x70
        /*0062*/ 	.byte	0x73, 0x70, 0x65, 0x63, 0x69, 0x61, 0x6c, 0x69, 0x7a, 0x65, 0x64, 0x2e, 0x68, 0x70, 0x70, 0x00
	.type		__unnamed_1,@object
	.size		__unnamed_1,(.L_0 - __unnamed_1)
__unnamed_1:
        /*0072*/ 	.byte	0x76, 0x6f, 0x69, 0x64, 0x20, 0x63, 0x75, 0x74, 0x6c, 0x61, 0x73, 0x73, 0x3a, 0x3a, 0x67, 0x65
        /* <DEDUP_REMOVED lines=174> */
        /*0b62*/ 	.byte	0x3a, 0x3a, 0x69, 0x64, 0x65, 0x6e, 0x74, 0x69, 0x74, 0x79, 0x5d, 0x00
.L_0:


//--------------------- .nv.shared._ZN7cutlass13device_kernelINS_4gemm6kernel13GemmUniversalIN4cute5tupleIJiiiiEEENS1_10collective13CollectiveMmaINS1_34MainloopSm90TmaGmmaWarpSpecializedILi5ENS5_IJNS4_1CILi1EEESB_SB_EEENS1_32KernelTmaWarpSpecializedPingpongEEENS5_IJNSA_ILi64EEESF_SF_EEEfNS5_IJlSB_lEEEfSH_NS4_8TiledMMAINS4_8MMA_AtomIJNS4_4SM904GMMA29MMA_64x64x8_F32TF32TF32_SS_TNILNSL_7ScaleInE1ELSN_1EEEEEENS4_6LayoutISC_NS5_IJNSA_ILi0EEESR_SR_EEEEENS5_IJNS4_10UnderscoreESU_SU_EEEEENS4_13SM90_TMA_LOADENS4_14ComposedLayoutINS4_7SwizzleILi3ELi4ELi3EEENS4_18smem_ptr_flag_bitsILi32EEENSQ_INS5_IJNSA_ILi8EEENSA_ILi32EEEEEENS5_IJS14_SB_EEEEEEEvNS4_8identityESX_S18_vS19_EENS_8epilogue10collective6detail29Sm90TmaWarpSpecializedAdapterINS1C_15DefaultEpilogueIfSH_SH_NS1B_6thread17LinearCombinationIfLi1EffLNS1G_9ScaleType4KindE0ELNS_15FloatRoundStyleE2EfEENS1_15EpilogueDefaultEEEEEvvEEEEvNT_6ParamsE --------------------------
	.section	.nv.shared._ZN7cutlass13device_kernelINS_4gemm6kernel13GemmUniversalIN4cute5tupleIJiiiiEEENS1_10collective13CollectiveMmaINS1_34MainloopSm90TmaGmmaWarpSpecializedILi5ENS5_IJNS4_1CILi1EEESB_SB_EEENS1_32KernelTmaWarpSpecializedPingpongEEENS5_IJNSA_ILi64EEESF_SF_EEEfNS5_IJlSB_lEEEfSH_NS4_8TiledMMAINS4_8MMA_AtomIJNS4_4SM904GMMA29MMA_64x64x8_F32TF32TF32_SS_TNILNSL_7ScaleInE1ELSN_1EEEEEENS4_6LayoutISC_NS5_IJNSA_ILi0EEESR_SR_EEEEENS5_IJNS4_10UnderscoreESU_SU_EEEEENS4_13SM90_TMA_LOADENS4_14ComposedLayoutINS4_7SwizzleILi3ELi4ELi3EEENS4_18smem_ptr_flag_bitsILi32EEENSQ_INS5_IJNSA_ILi8EEENSA_ILi32EEEEEENS5_IJS14_SB_EEEEEEEvNS4_8identityESX_S18_vS19_EENS_8epilogue10collective6detail29Sm90TmaWarpSpecializedAdapterINS1C_15DefaultEpilogueIfSH_SH_NS1B_6thread17LinearCombinationIfLi1EffLNS1G_9ScaleType4KindE0ELNS_15FloatRoundStyleE2EfEENS1_15EpilogueDefaultEEEEEvvEEEEvNT_6ParamsE,"aw",@nobits
	.sectionflags	@""
	.align	16
	.zero		1024


//--------------------- .nv.shared.reserved.0     --------------------------
	.section	.nv.shared.reserved.0,"aw",@nobits
	.weak		__nv_reservedSMEM_offset_0_alias
	.size		__nv_reservedSMEM_offset_0_alias, 0, 0
	.other		__nv_reservedSMEM_offset_0_alias,@"STO_CUDA_RESERVED_SHARED STV_DEFAULT"
__nv_reservedSMEM_offset_0_alias:
	.zero		0


//--------------------- .nv.global                --------------------------
	.section	.nv.global,"aw",@nobits
.nv.global:
	.type		_ZN40_INTERNAL_f8cffb2f_4_k_cu_fc17e1b6_156094cute1_E,@object
	.size		_ZN40_INTERNAL_f8cffb2f_4_k_cu_fc17e1b6_156094cute1_E,(_ZN40_INTERNAL_f8cffb2f_4_k_cu_fc17e1b6_156094cuda3std3__45__cpo6cbeginE - _ZN40_INTERNAL_f8cffb2f_4_k_cu_fc17e1b6_156094cute1_E)
_ZN40_INTERNAL_f8cffb2f_4_k_cu_fc17e1b6_156094cute1_E:
	.zero		1
	.type		_ZN40_INTERNAL_f8cffb2f_4_k_cu_fc17e1b6_156094cuda3std3__45__cpo6cbeginE,@object
	.size		_ZN40_INTERNAL_f8cffb2f_4_k_cu_fc17e1b6_156094cuda3std3__45__cpo6cbeginE,(_ZN40_INTERNAL_f8cffb2f_4_k_cu_fc17e1b6_156094cuda3std3__48in_placeE - _ZN40_INTERNAL_f8cffb2f_4_k_cu_fc17e1b6_156094cuda3std3__45__cpo6cbeginE)
_ZN40_INTERNAL_f8cffb2f_4_k_cu_fc17e1b6_156094cuda3std3__45__cpo6cbeginE:
	.zero		1
	.type		_ZN40_INTERNAL_f8cffb2f_4_k_cu_fc17e1b6_156094cuda3std3__48in_placeE,@object
	.size		_ZN40_INTERNAL_f8cffb2f_4_k_cu_fc17e1b6_156094cuda3std3__48in_placeE,(_ZN40_INTERNAL_f8cffb2f_4_k_cu_fc17e1b6_156094cuda3std6ranges3__45__cpo9iter_moveE - _ZN40_INTERNAL_f8cffb2f_4_k_cu_fc17e1b6_156094cuda3std3__48in_placeE)
_ZN40_INTERNAL_f8cffb2f_4_k_cu_fc17e1b6_156094cuda3std3__48in_placeE:
	.zero		1
	.type		_ZN40_INTERNAL_f8cffb2f_4_k_cu_fc17e1b6_156094cuda3std6ranges3__45__cpo9iter_moveE,@object
	.size		_ZN40_INTERNAL_f8cffb2f_4_k_cu_fc17e1b6_156094cuda3std6ranges3__45__cpo9iter_moveE,(_ZN40_INTERNAL_f8cffb2f_4_k_cu_fc17e1b6_156094cuda3std3__45__cpo5beginE - _ZN40_INTERNAL_f8cffb2f_4_k_cu_fc17e1b6_156094cuda3std6ranges3__45__cpo9iter_moveE)
_ZN40_INTERNAL_f8cffb2f_4_k_cu_fc17e1b6_156094cuda3std6ranges3__45__cpo9iter_moveE:
	.zero		1
	.type		_ZN40_INTERNAL_f8cffb2f_4_k_cu_fc17e1b6_156094cuda3std3__45__cpo5beginE,@object
	.size		_ZN40_INTERNAL_f8cffb2f_4_k_cu_fc17e1b6_156094cuda3std3__45__cpo5beginE,(_ZN40_INTERNAL_f8cffb2f_4_k_cu_fc17e1b6_156094cuda3std3__442_GLOBAL__N__f8cffb2f_4_k_cu_fc17e1b6_156096ignoreE - _ZN40_INTERNAL_f8cffb2f_4_k_cu_fc17e1b6_156094cuda3std3__45__cpo5beginE)
_ZN40_INTERNAL_f8cffb2f_4_k_cu_fc17e1b6_156094cuda3std3__45__cpo5beginE:
	.zero		1
	.type		_ZN40_INTERNAL_f8cffb2f_4_k_cu_fc17e1b6_156094cuda3std3__442_GLOBAL__N__f8cffb2f_4_k_cu_fc17e1b6_156096ignoreE,@object
	.size		_ZN40_INTERNAL_f8cffb2f_4_k_cu_fc17e1b6_156094cuda3std3__442_GLOBAL__N__f8cffb2f_4_k_cu_fc17e1b6_156096ignoreE,(_ZN40_INTERNAL_f8cffb2f_4_k_cu_fc17e1b6_156094cute7productE - _ZN40_INTERNAL_f8cffb2f_4_k_cu_fc17e1b6_156094cuda3std3__442_GLOBAL__N__f8cffb2f_4_k_cu_fc17e1b6_156096ignoreE)
_ZN40_INTERNAL_f8cffb2f_4_k_cu_fc17e1b6_156094cuda3std3__442_GLOBAL__N__f8cffb2f_4_k_cu_fc17e1b6_156096ignoreE:
	.zero		1
	.type		_ZN40_INTERNAL_f8cffb2f_4_k_cu_fc17e1b6_156094cute7productE,@object
	.size		_ZN40_INTERNAL_f8cffb2f_4_k_cu_fc17e1b6_156094cute7productE,(_ZN40_INTERNAL_f8cffb2f_4_k_cu_fc17e1b6_156094cuda3std3__45__cpo3endE - _ZN40_INTERNAL_f8cffb2f_4_k_cu_fc17e1b6_156094cute7productE)
_ZN40_INTERNAL_f8cffb2f_4_k_cu_fc17e1b6_156094cute7productE:
	.zero		1
	.type		_ZN40_INTERNAL_f8cffb2f_4_k_cu_fc17e1b6_156094cuda3std3__45__cpo3endE,@object
	.size		_ZN40_INTERNAL_f8cffb2f_4_k_cu_fc17e1b6_156094cuda3std3__45__cpo3endE,(_ZN40_INTERNAL_f8cffb2f_4_k_cu_fc17e1b6_156094cuda3std3__419piecewise_constructE - _ZN40_INTERNAL_f8cffb2f_4_k_cu_fc17e1b6_156094cuda3std3__45__cpo3endE)
_ZN40_INTERNAL_f8cffb2f_4_k_cu_fc17e1b6_156094cuda3std3__45__cpo3endE:
	.zero		1
	.type		_ZN40_INTERNAL_f8cffb2f_4_k_cu_fc17e1b6_156094cuda3std3__419piecewise_constructE,@object
	.size		_ZN40_INTERNAL_f8cffb2f_4_k_cu_fc17e1b6_156094cuda3std3__419piecewise_constructE,(_ZN40_INTERNAL_f8cffb2f_4_k_cu_fc17e1b6_156094cuda3std3__45__cpo4cendE - _ZN40_INTERNAL_f8cffb2f_4_k_cu_fc17e1b6_156094cuda3std3__419piecewise_constructE)
_ZN40_INTERNAL_f8cffb2f_4_k_cu_fc17e1b6_156094cuda3std3__419piecewise_constructE:
	.zero		1
	.type		_ZN40_INTERNAL_f8cffb2f_4_k_cu_fc17e1b6_156094cuda3std3__45__cpo4cendE,@object
	.size		_ZN40_INTERNAL_f8cffb2f_4_k_cu_fc17e1b6_156094cuda3std3__45__cpo4cendE,(_ZN40_INTERNAL_f8cffb2f_4_k_cu_fc17e1b6_156094cuda3std6ranges3__45__cpo4swapE - _ZN40_INTERNAL_f8cffb2f_4_k_cu_fc17e1b6_156094cuda3std3__45__cpo4cendE)
_ZN40_INTERNAL_f8cffb2f_4_k_cu_fc17e1b6_156094cuda3std3__45__cpo4cendE:
	.zero		1
	.type		_ZN40_INTERNAL_f8cffb2f_4_k_cu_fc17e1b6_156094cuda3std6ranges3__45__cpo4swapE,@object
	.size		_ZN40_INTERNAL_f8cffb2f_4_k_cu_fc17e1b6_156094cuda3std6ranges3__45__cpo4swapE,(.L_8 - _ZN40_INTERNAL_f8cffb2f_4_k_cu_fc17e1b6_156094cuda3std6ranges3__45__cpo4swapE)
_ZN40_INTERNAL_f8cffb2f_4_k_cu_fc17e1b6_156094cuda3std6ranges3__45__cpo4swapE:
	.zero		1
.L_8:


//--------------------- .nv.constant0._ZN7cutlass13device_kernelINS_4gemm6kernel13GemmUniversalIN4cute5tupleIJiiiiEEENS1_10collective13CollectiveMmaINS1_34MainloopSm90TmaGmmaWarpSpecializedILi5ENS5_IJNS4_1CILi1EEESB_SB_EEENS1_32KernelTmaWarpSpecializedPingpongEEENS5_IJNSA_ILi64EEESF_SF_EEEfNS5_IJlSB_lEEEfSH_NS4_8TiledMMAINS4_8MMA_AtomIJNS4_4SM904GMMA29MMA_64x64x8_F32TF32TF32_SS_TNILNSL_7ScaleInE1ELSN_1EEEEEENS4_6LayoutISC_NS5_IJNSA_ILi0EEESR_SR_EEEEENS5_IJNS4_10UnderscoreESU_SU_EEEEENS4_13SM90_TMA_LOADENS4_14ComposedLayoutINS4_7SwizzleILi3ELi4ELi3EEENS4_18smem_ptr_flag_bitsILi32EEENSQ_INS5_IJNSA_ILi8EEENSA_ILi32EEEEEENS5_IJS14_SB_EEEEEEEvNS4_8identityESX_S18_vS19_EENS_8epilogue10collective6detail29Sm90TmaWarpSpecializedAdapterINS1C_15DefaultEpilogueIfSH_SH_NS1B_6thread17LinearCombinationIfLi1EffLNS1G_9ScaleType4KindE0ELNS_15FloatRoundStyleE2EfEENS1_15EpilogueDefaultEEEEEvvEEEEvNT_6ParamsE --------------------------
	.section	.nv.constant0._ZN7cutlass13device_kernelINS_4gemm6kernel13GemmUniversalIN4cute5tupleIJiiiiEEENS1_10collective13CollectiveMmaINS1_34MainloopSm90TmaGmmaWarpSpecializedILi5ENS5_IJNS4_1CILi1EEESB_SB_EEENS1_32KernelTmaWarpSpecializedPingpongEEENS5_IJNSA_ILi64EEESF_SF_EEEfNS5_IJlSB_lEEEfSH_NS4_8TiledMMAINS4_8MMA_AtomIJNS4_4SM904GMMA29MMA_64x64x8_F32TF32TF32_SS_TNILNSL_7ScaleInE1ELSN_1EEEEEENS4_6LayoutISC_NS5_IJNSA_ILi0EEESR_SR_EEEEENS5_IJNS4_10UnderscoreESU_SU_EEEEENS4_13SM90_TMA_LOADENS4_14ComposedLayoutINS4_7SwizzleILi3ELi4ELi3EEENS4_18smem_ptr_flag_bitsILi32EEENSQ_INS5_IJNSA_ILi8EEENSA_ILi32EEEEEENS5_IJS14_SB_EEEEEEEvNS4_8identityESX_S18_vS19_EENS_8epilogue10collective6detail29Sm90TmaWarpSpecializedAdapterINS1C_15DefaultEpilogueIfSH_SH_NS1B_6thread17LinearCombinationIfLi1EffLNS1G_9ScaleType4KindE0ELNS_15FloatRoundStyleE2EfEENS1_15EpilogueDefaultEEEEEvvEEEEvNT_6ParamsE,"a",@progbits
	.sectionflags	@""
	.align	4
.nv.constant0._ZN7cutlass13device_kernelINS_4gemm6kernel13GemmUniversalIN4cute5tupleIJiiiiEEENS1_10collective13CollectiveMmaINS1_34MainloopSm90TmaGmmaWarpSpecializedILi5ENS5_IJNS4_1CILi1EEESB_SB_EEENS1_32KernelTmaWarpSpecializedPingpongEEENS5_IJNSA_ILi64EEESF_SF_EEEfNS5_IJlSB_lEEEfSH_NS4_8TiledMMAINS4_8MMA_AtomIJNS4_4SM904GMMA29MMA_64x64x8_F32TF32TF32_SS_TNILNSL_7ScaleInE1ELSN_1EEEEEENS4_6LayoutISC_NS5_IJNSA_ILi0EEESR_SR_EEEEENS5_IJNS4_10UnderscoreESU_SU_EEEEENS4_13SM90_TMA_LOADENS4_14ComposedLayoutINS4_7SwizzleILi3ELi4ELi3EEENS4_18smem_ptr_flag_bitsILi32EEENSQ_INS5_IJNSA_ILi8EEENSA_ILi32EEEEEENS5_IJS14_SB_EEEEEEEvNS4_8identityESX_S18_vS19_EENS_8epilogue10collective6detail29Sm90TmaWarpSpecializedAdapterINS1C_15DefaultEpilogueIfSH_SH_NS1B_6thread17LinearCombinationIfLi1EffLNS1G_9ScaleType4KindE0ELNS_15FloatRoundStyleE2EfEENS1_15EpilogueDefaultEEEEEvvEEEEvNT_6ParamsE:
	.zero		1664


//--------------------- SYMBOLS --------------------------

	.type		.nv.reservedSmem.offset0,@object
	.size		.nv.reservedSmem.offset0,0x4
	.type		__assertfail,@function
